	.target	sm_100a

	.elftype	@"ET_EXEC"


//--------------------- .note.nv.tkinfo           --------------------------
	.section	.note.nv.tkinfo,"",@"SHT_NOTE"
	.sectionflags	@"SHF_NOTE_NV_TKINFO"
	.tkinfo
        /*0018*/ 	.word	0x00000002
        /*0030*/ 	.string	""
        /*0030*/ 	.string	"ptxas"
        /*0030*/ 	.string	"Cuda compilation tools, release 13.0, V13.0.88"
        /*0030*/ 	.string	"Build cuda_13.0.r13.0/compiler.36424714_0"
        /*0030*/ 	.string	"-arch sm_100a -m 64 "



//--------------------- .note.nv.cuinfo           --------------------------
	.section	.note.nv.cuinfo,"",@"SHT_NOTE"
	.sectionflags	@"SHF_NOTE_NV_CUINFO"
        /*0018*/ 	.short	0x0002
        /*001a*/ 	.short	0x0064
        /*001c*/ 	.short	0x0082
	.zero		2


//--------------------- .nv.info                  --------------------------
	.section	.nv.info,"",@"SHT_CUDA_INFO"
	.align	4


	//----- nvinfo : EIATTR_REGCOUNT
	.align		4
        /*0000*/ 	.byte	0x04, 0x2f
        /*0002*/ 	.short	(.L_19 - .L_18)
	.align		4
.L_18:
        /*0004*/ 	.word	index@(_ZN7cutlass13device_kernelINS_4gemm6kernel13GemmUniversalIN4cute5tupleIJiiiiEEENS1_10collective13CollectiveMmaINS1_35MainloopSm100TmaUmmaWarpSpecializedILi18ELi2ELi4ENS5_IJNS4_1CILi2EEENSA_ILi1EEESC_EEEEENS5_IJNSA_ILi64EEENSA_ILi32EEESF_EEENS_6half_tENS5_IJlSC_lEEESI_SJ_NS4_8TiledMMAINS4_8MMA_AtomIJNS4_20SM100_MMA_F16BF16_SSISI_SI_fLi64ELi32ELNS4_4UMMA5MajorE0ELSO_0ELNSN_7ScaleInE0ELSP_0EEEEEENS4_6LayoutINS5_IJSC_SC_SC_EEENS5_IJNSA_ILi0EEESU_SU_EEEEENS5_IJNS4_10UnderscoreESX_SX_EEEEENS4_13SM90_TMA_LOADENS4_14ComposedLayoutINS4_7SwizzleILi3ELi4ELi3EEENS4_18smem_ptr_flag_bitsILi16EEENSS_INS5_IJNSA_ILi8EEESF_EEENS5_IJSF_SC_EEEEEEEvNS4_8identityENS4_23SM90_TMA_LOAD_MULTICASTES1A_vS1B_EENS_8epilogue10collective18CollectiveEpilogueINS1E_23Sm100TmaWarpSpecializedILi2ELi1ELi16ELb1ELb0EEEJSH_NS5_IJNSS_ISF_SC_EENSS_ISG_SC_EEEEESI_SJ_SI_SJ_NS1E_6fusion15FusionCallbacksIS1I_NS1M_17LinearCombinationISI_fSI_fLNS_15FloatRoundStyleE2EEESH_S1L_JEEENS4_5SM1004TMEM4LOAD26SM100_TMEM_LOAD_16dp256b4xES10_NS11_INS12_ILi2ELi4ELi3EEES15_NSS_INS5_IJS16_SG_EEENS5_IJSG_SC_EEEEEEENS4_17SM75_U32x4_LDSM_NENS4_14SM90_TMA_STOREES20_NS4_17SM90_U32x4_STSM_NENS4_39AutoVectorizingCopyWithAssumedAlignmentILi128EEEEEEvvEEEEvNT_6ParamsE)
        /*0008*/ 	.word	0x0000003d


	//----- nvinfo : EIATTR_FRAME_SIZE
	.align		4
.L_19:
        /*000c*/ 	.byte	0x04, 0x11
        /*000e*/ 	.short	(.L_21 - .L_20)
	.align		4
.L_20:
        /*0010*/ 	.word	index@($__internal_2_$__cuda_sm10x_tcgen05_guardrail_trap_unallocated_columns_being_dealloced)
        /*0014*/ 	.word	0x00000000


	//----- nvinfo : EIATTR_FRAME_SIZE
	.align		4
.L_21:
        /*0018*/ 	.byte	0x04, 0x11
        /*001a*/ 	.short	(.L_23 - .L_22)
	.align		4
.L_22:
        /*001c*/ 	.word	index@($__internal_1_$__cuda_sm10x_tcgen05_guardrail_trap_phase_invalid_during_alloc)
        /*0020*/ 	.word	0x00000000


	//----- nvinfo : EIATTR_FRAME_SIZE
	.align		4
.L_23:
        /*0024*/ 	.byte	0x04, 0x11
        /*0026*/ 	.short	(.L_25 - .L_24)
	.align		4
.L_24:
        /*0028*/ 	.word	index@($__internal_0_$__cuda_sm10x_tcgen05_guardrail_trap_col_being_dealloced_not_returned_by_alloc)
        /*002c*/ 	.word	0x00000000


	//----- nvinfo : EIATTR_FRAME_SIZE
	.align		4
.L_25:
        /*0030*/ 	.byte	0x04, 0x11
        /*0032*/ 	.short	(.L_27 - .L_26)
	.align		4
.L_26:
        /*0034*/ 	.word	index@(_ZN7cutlass13device_kernelINS_4gemm6kernel13GemmUniversalIN4cute5tupleIJiiiiEEENS1_10collective13CollectiveMmaINS1_35MainloopSm100TmaUmmaWarpSpecializedILi18ELi2ELi4ENS5_IJNS4_1CILi2EEENSA_ILi1EEESC_EEEEENS5_IJNSA_ILi64EEENSA_ILi32EEESF_EEENS_6half_tENS5_IJlSC_lEEESI_SJ_NS4_8TiledMMAINS4_8MMA_AtomIJNS4_20SM100_MMA_F16BF16_SSISI_SI_fLi64ELi32ELNS4_4UMMA5MajorE0ELSO_0ELNSN_7ScaleInE0ELSP_0EEEEEENS4_6LayoutINS5_IJSC_SC_SC_EEENS5_IJNSA_ILi0EEESU_SU_EEEEENS5_IJNS4_10UnderscoreESX_SX_EEEEENS4_13SM90_TMA_LOADENS4_14ComposedLayoutINS4_7SwizzleILi3ELi4ELi3EEENS4_18smem_ptr_flag_bitsILi16EEENSS_INS5_IJNSA_ILi8EEESF_EEENS5_IJSF_SC_EEEEEEEvNS4_8identityENS4_23SM90_TMA_LOAD_MULTICASTES1A_vS1B_EENS_8epilogue10collective18CollectiveEpilogueINS1E_23Sm100TmaWarpSpecializedILi2ELi1ELi16ELb1ELb0EEEJSH_NS5_IJNSS_ISF_SC_EENSS_ISG_SC_EEEEESI_SJ_SI_SJ_NS1E_6fusion15FusionCallbacksIS1I_NS1M_17LinearCombinationISI_fSI_fLNS_15FloatRoundStyleE2EEESH_S1L_JEEENS4_5SM1004TMEM4LOAD26SM100_TMEM_LOAD_16dp256b4xES10_NS11_INS12_ILi2ELi4ELi3EEES15_NSS_INS5_IJS16_SG_EEENS5_IJSG_SC_EEEEEEENS4_17SM75_U32x4_LDSM_NENS4_14SM90_TMA_STOREES20_NS4_17SM90_U32x4_STSM_NENS4_39AutoVectorizingCopyWithAssumedAlignmentILi128EEEEEEvvEEEEvNT_6ParamsE)
        /*0038*/ 	.word	0x00000000


	//----- nvinfo : EIATTR_MIN_STACK_SIZE
	.align		4
.L_27:
        /*003c*/ 	.byte	0x04, 0x12
        /*003e*/ 	.short	(.L_29 - .L_28)
	.align		4
.L_28:
        /*0040*/ 	.word	index@(_ZN7cutlass13device_kernelINS_4gemm6kernel13GemmUniversalIN4cute5tupleIJiiiiEEENS1_10collective13CollectiveMmaINS1_35MainloopSm100TmaUmmaWarpSpecializedILi18ELi2ELi4ENS5_IJNS4_1CILi2EEENSA_ILi1EEESC_EEEEENS5_IJNSA_ILi64EEENSA_ILi32EEESF_EEENS_6half_tENS5_IJlSC_lEEESI_SJ_NS4_8TiledMMAINS4_8MMA_AtomIJNS4_20SM100_MMA_F16BF16_SSISI_SI_fLi64ELi32ELNS4_4UMMA5MajorE0ELSO_0ELNSN_7ScaleInE0ELSP_0EEEEEENS4_6LayoutINS5_IJSC_SC_SC_EEENS5_IJNSA_ILi0EEESU_SU_EEEEENS5_IJNS4_10UnderscoreESX_SX_EEEEENS4_13SM90_TMA_LOADENS4_14ComposedLayoutINS4_7SwizzleILi3ELi4ELi3EEENS4_18smem_ptr_flag_bitsILi16EEENSS_INS5_IJNSA_ILi8EEESF_EEENS5_IJSF_SC_EEEEEEEvNS4_8identityENS4_23SM90_TMA_LOAD_MULTICASTES1A_vS1B_EENS_8epilogue10collective18CollectiveEpilogueINS1E_23Sm100TmaWarpSpecializedILi2ELi1ELi16ELb1ELb0EEEJSH_NS5_IJNSS_ISF_SC_EENSS_ISG_SC_EEEEESI_SJ_SI_SJ_NS1E_6fusion15FusionCallbacksIS1I_NS1M_17LinearCombinationISI_fSI_fLNS_15FloatRoundStyleE2EEESH_S1L_JEEENS4_5SM1004TMEM4LOAD26SM100_TMEM_LOAD_16dp256b4xES10_NS11_INS12_ILi2ELi4ELi3EEES15_NSS_INS5_IJS16_SG_EEENS5_IJSG_SC_EEEEEEENS4_17SM75_U32x4_LDSM_NENS4_14SM90_TMA_STOREES20_NS4_17SM90_U32x4_STSM_NENS4_39AutoVectorizingCopyWithAssumedAlignmentILi128EEEEEEvvEEEEvNT_6ParamsE)
        /*0044*/ 	.word	0x00000000
.L_29:


//--------------------- .nv.compat                --------------------------
	.section	.nv.compat,"",@"SHT_CUDA_COMPAT_INFO"
	.align	4
        /*0000*/ 	.byte	0x02, 0x09, 0x01, 0x00, 0x02, 0x02, 0x02, 0x00, 0x02, 0x05, 0x05, 0x00, 0x03, 0x07, 0x01, 0x01
        /*0010*/ 	.byte	0x02, 0x03, 0x01, 0x00, 0x02, 0x06, 0x01, 0x00, 0x04, 0x0b, 0x08, 0x00, 0x09, 0x00, 0x00, 0x00
        /*0020*/ 	.byte	0x00, 0x00, 0x00, 0x00


//--------------------- .nv.info._ZN7cutlass13device_kernelINS_4gemm6kernel13GemmUniversalIN4cute5tupleIJiiiiEEENS1_10collective13CollectiveMmaINS1_35MainloopSm100TmaUmmaWarpSpecializedILi18ELi2ELi4ENS5_IJNS4_1CILi2EEENSA_ILi1EEESC_EEEEENS5_IJNSA_ILi64EEENSA_ILi32EEESF_EEENS_6half_tENS5_IJlSC_lEEESI_SJ_NS4_8TiledMMAINS4_8MMA_AtomIJNS4_20SM100_MMA_F16BF16_SSISI_SI_fLi64ELi32ELNS4_4UMMA5MajorE0ELSO_0ELNSN_7ScaleInE0ELSP_0EEEEEENS4_6LayoutINS5_IJSC_SC_SC_EEENS5_IJNSA_ILi0EEESU_SU_EEEEENS5_IJNS4_10UnderscoreESX_SX_EEEEENS4_13SM90_TMA_LOADENS4_14ComposedLayoutINS4_7SwizzleILi3ELi4ELi3EEENS4_18smem_ptr_flag_bitsILi16EEENSS_INS5_IJNSA_ILi8EEESF_EEENS5_IJSF_SC_EEEEEEEvNS4_8identityENS4_23SM90_TMA_LOAD_MULTICASTES1A_vS1B_EENS_8epilogue10collective18CollectiveEpilogueINS1E_23Sm100TmaWarpSpecializedILi2ELi1ELi16ELb1ELb0EEEJSH_NS5_IJNSS_ISF_SC_EENSS_ISG_SC_EEEEESI_SJ_SI_SJ_NS1E_6fusion15FusionCallbacksIS1I_NS1M_17LinearCombinationISI_fSI_fLNS_15FloatRoundStyleE2EEESH_S1L_JEEENS4_5SM1004TMEM4LOAD26SM100_TMEM_LOAD_16dp256b4xES10_NS11_INS12_ILi2ELi4ELi3EEES15_NSS_INS5_IJS16_SG_EEENS5_IJSG_SC_EEEEEEENS4_17SM75_U32x4_LDSM_NENS4_14SM90_TMA_STOREES20_NS4_17SM90_U32x4_STSM_NENS4_39AutoVectorizingCopyWithAssumedAlignmentILi128EEEEEEvvEEEEvNT_6ParamsE --------------------------
	.section	.nv.info._ZN7cutlass13device_kernelINS_4gemm6kernel13GemmUniversalIN4cute5tupleIJiiiiEEENS1_10collective13CollectiveMmaINS1_35MainloopSm100TmaUmmaWarpSpecializedILi18ELi2ELi4ENS5_IJNS4_1CILi2EEENSA_ILi1EEESC_EEEEENS5_IJNSA_ILi64EEENSA_ILi32EEESF_EEENS_6half_tENS5_IJlSC_lEEESI_SJ_NS4_8TiledMMAINS4_8MMA_AtomIJNS4_20SM100_MMA_F16BF16_SSISI_SI_fLi64ELi32ELNS4_4UMMA5MajorE0ELSO_0ELNSN_7ScaleInE0ELSP_0EEEEEENS4_6LayoutINS5_IJSC_SC_SC_EEENS5_IJNSA_ILi0EEESU_SU_EEEEENS5_IJNS4_10UnderscoreESX_SX_EEEEENS4_13SM90_TMA_LOADENS4_14ComposedLayoutINS4_7SwizzleILi3ELi4ELi3EEENS4_18smem_ptr_flag_bitsILi16EEENSS_INS5_IJNSA_ILi8EEESF_EEENS5_IJSF_SC_EEEEEEEvNS4_8identityENS4_23SM90_TMA_LOAD_MULTICASTES1A_vS1B_EENS_8epilogue10collective18CollectiveEpilogueINS1E_23Sm100TmaWarpSpecializedILi2ELi1ELi16ELb1ELb0EEEJSH_NS5_IJNSS_ISF_SC_EENSS_ISG_SC_EEEEESI_SJ_SI_SJ_NS1E_6fusion15FusionCallbacksIS1I_NS1M_17LinearCombinationISI_fSI_fLNS_15FloatRoundStyleE2EEESH_S1L_JEEENS4_5SM1004TMEM4LOAD26SM100_TMEM_LOAD_16dp256b4xES10_NS11_INS12_ILi2ELi4ELi3EEES15_NSS_INS5_IJS16_SG_EEENS5_IJSG_SC_EEEEEEENS4_17SM75_U32x4_LDSM_NENS4_14SM90_TMA_STOREES20_NS4_17SM90_U32x4_STSM_NENS4_39AutoVectorizingCopyWithAssumedAlignmentILi128EEEEEEvvEEEEvNT_6ParamsE,"",@"SHT_CUDA_INFO"
	.sectionflags	@""
	.align	4


	//----- nvinfo : EIATTR_CUDA_API_VERSION
	.align		4
        /*0000*/ 	.byte	0x04, 0x37
        /*0002*/ 	.short	(.L_31 - .L_30)
.L_30:
        /*0004*/ 	.word	0x00000082


	//----- nvinfo : EIATTR_KPARAM_INFO
	.align		4
.L_31:
        /*0008*/ 	.byte	0x04, 0x17
        /*000a*/ 	.short	(.L_33 - .L_32)
.L_32:
        /*000c*/ 	.word	0x00000000
        /*0010*/ 	.short	0x0000
        /*0012*/ 	.short	0x0000
        /*0014*/ 	.byte	0x00, 0xf0, 0x01, 0x20


	//----- nvinfo : EIATTR_AT_ENTRY_FRAGMENTS
	.align		4
.L_33:
        /*0018*/ 	.byte	0x04, 0x4f
        /*001a*/ 	.short	(.L_35 - .L_34)


	//   ....[0]....
.L_34:
        /*001c*/ 	.word	0x00000006


	//----- nvinfo : EIATTR_RESERVED_SMEM_USED
	.align		4
.L_35:
        /*0020*/ 	.byte	0x01, 0x41
	.zero		2


	//----- nvinfo : EIATTR_SPARSE_MMA_MASK
	.align		4
        /*0024*/ 	.byte	0x03, 0x50
        /*0026*/ 	.short	0x0000


	//----- nvinfo : EIATTR_TCGEN05_1CTA_USED
	.align		4
        /*0028*/ 	.byte	0x01, 0x51
	.zero		2


	//----- nvinfo : EIATTR_MAXREG_COUNT
	.align		4
        /*002c*/ 	.byte	0x03, 0x1b
        /*002e*/ 	.short	0x00ff


	//----- nvinfo : EIATTR_NUM_BARRIERS
	.align		4
        /*0030*/ 	.byte	0x02, 0x4c
        /*0032*/ 	.byte	0x07
	.zero		1


	//----- nvinfo : EIATTR_EXTERNS
	.align		4
        /*0034*/ 	.byte	0x04, 0x0f
        /*0036*/ 	.short	(.L_37 - .L_36)


	//   ....[0]....
	.align		4
.L_36:
        /*0038*/ 	.word	index@(__assertfail)


	//----- nvinfo : EIATTR_MERCURY_ISA_VERSION
	.align		4
.L_37:
        /*003c*/ 	.byte	0x03, 0x5f
        /*003e*/ 	.short	0x0101


	//----- nvinfo : EIATTR_INT_WARP_WIDE_INSTR_OFFSETS
	.align		4
        /*0040*/ 	.byte	0x04, 0x31
        /*0042*/ 	.short	(.L_39 - .L_38)


	//   ....[0]....
.L_38:
        /*0044*/ 	.word	0x00004630


	//   ....[1]....
        /*0048*/ 	.word	0x00004660


	//   ....[2]....
        /*004c*/ 	.word	0x00004680


	//   ....[3]....
        /*0050*/ 	.word	0x00005270


	//   ....[4]....
        /*0054*/ 	.word	0x00005390


	//----- nvinfo : EIATTR_COOP_GROUP_MASK_REGIDS
	.align		4
.L_39:
        /*0058*/ 	.byte	0x04, 0x29
        /*005a*/ 	.short	(.L_41 - .L_40)


	//   ....[0]....
.L_40:
        /*005c*/ 	.word	0xffffffff


	//   ....[1]....
        /*0060*/ 	.word	0xffffffff


	//   ....[2]....
        /*0064*/ 	.word	0xffffffff


	//   ....[3]....
        /*0068*/ 	.word	0xffffffff


	//   ....[4]....
        /*006c*/ 	.word	0xffffffff


	//   ....[5]....
        /*0070*/ 	.word	0xffffffff


	//   ....[6]....
        /*0074*/ 	.word	0xffffffff


	//   ....[7]....
        /*0078*/ 	.word	0xffffffff


	//   ....[8]....
        /*007c*/ 	.word	0xffffffff


	//   ....[9]....
        /*0080*/ 	.word	0xffffffff


	//   ....[10]....
        /*0084*/ 	.word	0xffffffff


	//   ....[11]....
        /*0088*/ 	.word	0xffffffff


	//   ....[12]....
        /*008c*/ 	.word	0xffffffff


	//   ....[13]....
        /*0090*/ 	.word	0xffffffff


	//----- nvinfo : EIATTR_COOP_GROUP_INSTR_OFFSETS
	.align		4
.L_41:
        /*0094*/ 	.byte	0x04, 0x28
        /*0096*/ 	.short	(.L_43 - .L_42)


	//   ....[0]....
.L_42:
        /*0098*/ 	.word	0x00000080


	//   ....[1]....
        /*009c*/ 	.word	0x000004e0


	//   ....[2]....
        /*00a0*/ 	.word	0x00000860


	//   ....[3]....
        /*00a4*/ 	.word	0x000009c0


	//   ....[4]....
        /*00a8*/ 	.word	0x00000ac0


	//   ....[5]....
        /*00ac*/ 	.word	0x00000c30


	//   ....[6]....
        /*00b0*/ 	.word	0x00000dd0


	//   ....[7]....
        /*00b4*/ 	.word	0x00000f90


	//   ....[8]....
        /*00b8*/ 	.word	0x00002170


	//   ....[9]....
        /*00bc*/ 	.word	0x00003820


	//   ....[10]....
        /*00c0*/ 	.word	0x00003a30


	//   ....[11]....
        /*00c4*/ 	.word	0x00003a60


	//   ....[12]....
        /*00c8*/ 	.word	0x00004510


	//   ....[13]....
        /*00cc*/ 	.word	0x00004740


	//----- nvinfo : EIATTR_VRC_CTA_INIT_COUNT
	.align		4
.L_43:
        /*00d0*/ 	.byte	0x02, 0x4a
        /*00d2*/ 	.byte	0x80
	.zero		1


	//----- nvinfo : EIATTR_SYSCALL_OFFSETS
	.align		4
        /*00d4*/ 	.byte	0x04, 0x46
        /*00d6*/ 	.short	(.L_45 - .L_44)


	//   ....[0]....
.L_44:
        /*00d8*/ 	.word	0x00005fc0


	//   ....[1]....
        /*00dc*/ 	.word	0x000060b0


	//   ....[2]....
        /*00e0*/ 	.word	0x00006800


	//----- nvinfo : EIATTR_MBARRIER_INSTR_OFFSETS
	.align		4
.L_45:
        /*00e4*/ 	.byte	0x04, 0x39
        /*00e6*/ 	.short	(.L_47 - .L_46)


	//   ....[0]....
.L_46:
        /*00e8*/ 	.word	0x00000600
        /*00ec*/ 	.word	0x000000ff
        /*00f0*/ 	.word	0x00000000
        /*00f4*/ 	.short	0x0100
        /*00f6*/ 	.byte	0x04
	.zero		1


	//   ....[1]....
        /*00f8*/ 	.word	0x00000610
        /*00fc*/ 	.word	0x000000ff
        /*0100*/ 	.word	0x00000090
        /*0104*/ 	.short	0x0100
        /*0106*/ 	.byte	0x04
	.zero		1


	//   ....[2]....
        /*0108*/ 	.word	0x00000620
        /*010c*/ 	.word	0x000000ff
        /*0110*/ 	.word	0x00000008
        /*0114*/ 	.short	0x0100
        /*0116*/ 	.byte	0x04
	.zero		1


	//   ....[3]....
        /*0118*/ 	.word	0x00000630
        /*011c*/ 	.word	0x000000ff
        /*0120*/ 	.word	0x00000098
        /*0124*/ 	.short	0x0100
        /*0126*/ 	.byte	0x04
	.zero		1


	//   ....[4]....
        /*0128*/ 	.word	0x00000640
        /*012c*/ 	.word	0x000000ff
        /*0130*/ 	.word	0x00000010
        /*0134*/ 	.short	0x0100
        /*0136*/ 	.byte	0x04
	.zero		1


	//   ....[5]....
        /*0138*/ 	.word	0x00000650
        /*013c*/ 	.word	0x000000ff
        /*0140*/ 	.word	0x000000a0
        /*0144*/ 	.short	0x0100
        /*0146*/ 	.byte	0x04
	.zero		1


	//   ....[6]....
        /*0148*/ 	.word	0x00000660
        /*014c*/ 	.word	0x000000ff
        /*0150*/ 	.word	0x00000018
        /*0154*/ 	.short	0x0100
        /*0156*/ 	.byte	0x04
	.zero		1


	//   ....[7]....
        /*0158*/ 	.word	0x00000670
        /*015c*/ 	.word	0x000000ff
        /*0160*/ 	.word	0x000000a8
        /*0164*/ 	.short	0x0100
        /*0166*/ 	.byte	0x04
	.zero		1


	//   ....[8]....
        /*0168*/ 	.word	0x00000680
        /*016c*/ 	.word	0x000000ff
        /*0170*/ 	.word	0x00000020
        /*0174*/ 	.short	0x0100
        /*0176*/ 	.byte	0x04
	.zero		1


	//   ....[9]....
        /*0178*/ 	.word	0x00000690
        /*017c*/ 	.word	0x000000ff
        /*0180*/ 	.word	0x000000b0
        /*0184*/ 	.short	0x0100
        /*0186*/ 	.byte	0x04
	.zero		1


	//   ....[10]....
        /*0188*/ 	.word	0x000006a0
        /*018c*/ 	.word	0x000000ff
        /*0190*/ 	.word	0x00000028
        /*0194*/ 	.short	0x0100
        /*0196*/ 	.byte	0x04
	.zero		1


	//   ....[11]....
        /*0198*/ 	.word	0x000006b0
        /*019c*/ 	.word	0x000000ff
        /*01a0*/ 	.word	0x000000b8
        /*01a4*/ 	.short	0x0100
        /*01a6*/ 	.byte	0x04
	.zero		1


	//   ....[12]....
        /*01a8*/ 	.word	0x000006c0
        /*01ac*/ 	.word	0x000000ff
        /*01b0*/ 	.word	0x00000030
        /*01b4*/ 	.short	0x0100
        /*01b6*/ 	.byte	0x04
	.zero		1


	//   ....[13]....
        /*01b8*/ 	.word	0x000006d0
        /*01bc*/ 	.word	0x000000ff
        /*01c0*/ 	.word	0x000000c0
        /*01c4*/ 	.short	0x0100
        /*01c6*/ 	.byte	0x04
	.zero		1


	//   ....[14]....
        /*01c8*/ 	.word	0x000006e0
        /*01cc*/ 	.word	0x000000ff
        /*01d0*/ 	.word	0x00000038
        /*01d4*/ 	.short	0x0100
        /*01d6*/ 	.byte	0x04
	.zero		1


	//   ....[15]....
        /*01d8*/ 	.word	0x000006f0
        /*01dc*/ 	.word	0x000000ff
        /*01e0*/ 	.word	0x000000c8
        /*01e4*/ 	.short	0x0100
        /*01e6*/ 	.byte	0x04
	.zero		1


	//   ....[16]....
        /*01e8*/ 	.word	0x00000700
        /*01ec*/ 	.word	0x000000ff
        /*01f0*/ 	.word	0x00000040
        /*01f4*/ 	.short	0x0100
        /*01f6*/ 	.byte	0x04
	.zero		1


	//   ....[17]....
        /*01f8*/ 	.word	0x00000710
        /*01fc*/ 	.word	0x000000ff
        /*0200*/ 	.word	0x000000d0
        /*0204*/ 	.short	0x0100
        /*0206*/ 	.byte	0x04
	.zero		1


	//   ....[18]....
        /*0208*/ 	.word	0x00000720
        /*020c*/ 	.word	0x000000ff
        /*0210*/ 	.word	0x00000048
        /*0214*/ 	.short	0x0100
        /*0216*/ 	.byte	0x04
	.zero		1


	//   ....[19]....
        /*0218*/ 	.word	0x00000730
        /*021c*/ 	.word	0x000000ff
        /*0220*/ 	.word	0x000000d8
        /*0224*/ 	.short	0x0100
        /*0226*/ 	.byte	0x04
	.zero		1


	//   ....[20]....
        /*0228*/ 	.word	0x00000740
        /*022c*/ 	.word	0x000000ff
        /*0230*/ 	.word	0x00000050
        /*0234*/ 	.short	0x0100
        /*0236*/ 	.byte	0x04
	.zero		1


	//   ....[21]....
        /*0238*/ 	.word	0x00000750
        /*023c*/ 	.word	0x000000ff
        /*0240*/ 	.word	0x000000e0
        /*0244*/ 	.short	0x0100
        /*0246*/ 	.byte	0x04
	.zero		1


	//   ....[22]....
        /*0248*/ 	.word	0x00000760
        /*024c*/ 	.word	0x000000ff
        /*0250*/ 	.word	0x00000058
        /*0254*/ 	.short	0x0100
        /*0256*/ 	.byte	0x04
	.zero		1


	//   ....[23]....
        /*0258*/ 	.word	0x00000770
        /*025c*/ 	.word	0x000000ff
        /*0260*/ 	.word	0x000000e8
        /*0264*/ 	.short	0x0100
        /*0266*/ 	.byte	0x04
	.zero		1


	//   ....[24]....
        /*0268*/ 	.word	0x00000780
        /*026c*/ 	.word	0x000000ff
        /*0270*/ 	.word	0x00000060
        /*0274*/ 	.short	0x0100
        /*0276*/ 	.byte	0x04
	.zero		1


	//   ....[25]....
        /*0278*/ 	.word	0x00000790
        /*027c*/ 	.word	0x000000ff
        /*0280*/ 	.word	0x000000f0
        /*0284*/ 	.short	0x0100
        /*0286*/ 	.byte	0x04
	.zero		1


	//   ....[26]....
        /*0288*/ 	.word	0x000007a0
        /*028c*/ 	.word	0x000000ff
        /*0290*/ 	.word	0x00000068
        /*0294*/ 	.short	0x0100
        /*0296*/ 	.byte	0x04
	.zero		1


	//   ....[27]....
        /*0298*/ 	.word	0x000007b0
        /*029c*/ 	.word	0x000000ff
        /*02a0*/ 	.word	0x000000f8
        /*02a4*/ 	.short	0x0100
        /*02a6*/ 	.byte	0x04
	.zero		1


	//   ....[28]....
        /*02a8*/ 	.word	0x000007c0
        /*02ac*/ 	.word	0x000000ff
        /*02b0*/ 	.word	0x00000070
        /*02b4*/ 	.short	0x0100
        /*02b6*/ 	.byte	0x04
	.zero		1


	//   ....[29]....
        /*02b8*/ 	.word	0x000007d0
        /*02bc*/ 	.word	0x000000ff
        /*02c0*/ 	.word	0x00000100
        /*02c4*/ 	.short	0x0100
        /*02c6*/ 	.byte	0x04
	.zero		1


	//   ....[30]....
        /*02c8*/ 	.word	0x000007e0
        /*02cc*/ 	.word	0x000000ff
        /*02d0*/ 	.word	0x00000078
        /*02d4*/ 	.short	0x0100
        /*02d6*/ 	.byte	0x04
	.zero		1


	//   ....[31]....
        /*02d8*/ 	.word	0x000007f0
        /*02dc*/ 	.word	0x000000ff
        /*02e0*/ 	.word	0x00000108
        /*02e4*/ 	.short	0x0100
        /*02e6*/ 	.byte	0x04
	.zero		1


	//   ....[32]....
        /*02e8*/ 	.word	0x00000800
        /*02ec*/ 	.word	0x000000ff
        /*02f0*/ 	.word	0x00000080
        /*02f4*/ 	.short	0x0100
        /*02f6*/ 	.byte	0x04
	.zero		1


	//   ....[33]....
        /*02f8*/ 	.word	0x00000810
        /*02fc*/ 	.word	0x000000ff
        /*0300*/ 	.word	0x00000110
        /*0304*/ 	.short	0x0100
        /*0306*/ 	.byte	0x04
	.zero		1


	//   ....[34]....
        /*0308*/ 	.word	0x00000820
        /*030c*/ 	.word	0x000000ff
        /*0310*/ 	.word	0x00000088
        /*0314*/ 	.short	0x0100
        /*0316*/ 	.byte	0x04
	.zero		1


	//   ....[35]....
        /*0318*/ 	.word	0x00000830
        /*031c*/ 	.word	0x000000ff
        /*0320*/ 	.word	0x00000118
        /*0324*/ 	.short	0x0100
        /*0326*/ 	.byte	0x04
	.zero		1


	//   ....[36]....
        /*0328*/ 	.word	0x00000970
        /*032c*/ 	.word	0x000000ff
        /*0330*/ 	.word	0x00000120
        /*0334*/ 	.short	0x0100
        /*0336*/ 	.byte	0x04
	.zero		1


	//   ....[37]....
        /*0338*/ 	.word	0x00000980
        /*033c*/ 	.word	0x000000ff
        /*0340*/ 	.word	0x00000130
        /*0344*/ 	.short	0x0100
        /*0346*/ 	.byte	0x04
	.zero		1


	//   ....[38]....
        /*0348*/ 	.word	0x00000990
        /*034c*/ 	.word	0x000000ff
        /*0350*/ 	.word	0x00000128
        /*0354*/ 	.short	0x0100
        /*0356*/ 	.byte	0x04
	.zero		1


	//   ....[39]....
        /*0358*/ 	.word	0x000009a0
        /*035c*/ 	.word	0x000000ff
        /*0360*/ 	.word	0x00000138
        /*0364*/ 	.short	0x0100
        /*0366*/ 	.byte	0x04
	.zero		1


	//   ....[40]....
        /*0368*/ 	.word	0x00000a90
        /*036c*/ 	.word	0x000000ff
        /*0370*/ 	.word	0x00000140
        /*0374*/ 	.short	0x0100
        /*0376*/ 	.byte	0x06
	.zero		1


	//   ....[41]....
        /*0378*/ 	.word	0x00000aa0
        /*037c*/ 	.word	0x000000ff
        /*0380*/ 	.word	0x00000148
        /*0384*/ 	.short	0x0100
        /*0386*/ 	.byte	0x06
	.zero		1


	//   ....[42]....
        /*0388*/ 	.word	0x00000be0
        /*038c*/ 	.word	0x000000ff
        /*0390*/ 	.word	0x00000150
        /*0394*/ 	.short	0x0100
        /*0396*/ 	.byte	0x06
	.zero		1


	//   ....[43]....
        /*0398*/ 	.word	0x00000bf0
        /*039c*/ 	.word	0x000000ff
        /*03a0*/ 	.word	0x00000160
        /*03a4*/ 	.short	0x0100
        /*03a6*/ 	.byte	0x06
	.zero		1


	//   ....[44]....
        /*03a8*/ 	.word	0x00000c00
        /*03ac*/ 	.word	0x000000ff
        /*03b0*/ 	.word	0x00000158
        /*03b4*/ 	.short	0x0100
        /*03b6*/ 	.byte	0x06
	.zero		1


	//   ....[45]....
        /*03b8*/ 	.word	0x00000c10
        /*03bc*/ 	.word	0x000000ff
        /*03c0*/ 	.word	0x00000168
        /*03c4*/ 	.short	0x0100
        /*03c6*/ 	.byte	0x06
	.zero		1


	//   ....[46]....
        /*03c8*/ 	.word	0x00000d40
        /*03cc*/ 	.word	0x000000ff
        /*03d0*/ 	.word	0x00000170
        /*03d4*/ 	.short	0x0100
        /*03d6*/ 	.byte	0x04
	.zero		1


	//   ....[47]....
        /*03d8*/ 	.word	0x00000d50
        /*03dc*/ 	.word	0x000000ff
        /*03e0*/ 	.word	0x00000190
        /*03e4*/ 	.short	0x0100
        /*03e6*/ 	.byte	0x04
	.zero		1


	//   ....[48]....
        /*03e8*/ 	.word	0x00000d60
        /*03ec*/ 	.word	0x000000ff
        /*03f0*/ 	.word	0x00000178
        /*03f4*/ 	.short	0x0100
        /*03f6*/ 	.byte	0x04
	.zero		1


	//   ....[49]....
        /*03f8*/ 	.word	0x00000d70
        /*03fc*/ 	.word	0x000000ff
        /*0400*/ 	.word	0x00000198
        /*0404*/ 	.short	0x0100
        /*0406*/ 	.byte	0x04
	.zero		1


	//   ....[50]....
        /*0408*/ 	.word	0x00000d80
        /*040c*/ 	.word	0x000000ff
        /*0410*/ 	.word	0x00000180
        /*0414*/ 	.short	0x0100
        /*0416*/ 	.byte	0x04
	.zero		1


	//   ....[51]....
        /*0418*/ 	.word	0x00000d90
        /*041c*/ 	.word	0x000000ff
        /*0420*/ 	.word	0x000001a0
        /*0424*/ 	.short	0x0100
        /*0426*/ 	.byte	0x04
	.zero		1


	//   ....[52]....
        /*0428*/ 	.word	0x00000da0
        /*042c*/ 	.word	0x000000ff
        /*0430*/ 	.word	0x00000188
        /*0434*/ 	.short	0x0100
        /*0436*/ 	.byte	0x04
	.zero		1


	//   ....[53]....
        /*0438*/ 	.word	0x00000db0
        /*043c*/ 	.word	0x000000ff
        /*0440*/ 	.word	0x000001a8
        /*0444*/ 	.short	0x0100
        /*0446*/ 	.byte	0x04
	.zero		1


	//   ....[54]....
        /*0448*/ 	.word	0x00000ea0
        /*044c*/ 	.word	0x000000ff
        /*0450*/ 	.word	0x000001b0
        /*0454*/ 	.short	0x0100
        /*0456*/ 	.byte	0x04
	.zero		1


	//   ....[55]....
        /*0458*/ 	.word	0x00000eb0
        /*045c*/ 	.word	0x000000ff
        /*0460*/ 	.word	0x000001c0
        /*0464*/ 	.short	0x0100
        /*0466*/ 	.byte	0x04
	.zero		1


	//   ....[56]....
        /*0468*/ 	.word	0x00000ec0
        /*046c*/ 	.word	0x000000ff
        /*0470*/ 	.word	0x000001b8
        /*0474*/ 	.short	0x0100
        /*0476*/ 	.byte	0x04
	.zero		1


	//   ....[57]....
        /*0478*/ 	.word	0x00000ed0
        /*047c*/ 	.word	0x000000ff
        /*0480*/ 	.word	0x000001c8
        /*0484*/ 	.short	0x0100
        /*0486*/ 	.byte	0x04
	.zero		1


	//   ....[58]....
        /*0488*/ 	.word	0x00001a10
        /*048c*/ 	.word	0x00000000
        /*0490*/ 	.word	0x000001c0
        /*0494*/ 	.short	0x010a
        /*0496*/ 	.byte	0xff
	.zero		1


	//   ....[59]....
        /*0498*/ 	.word	0x00001a40
        /*049c*/ 	.word	0x00000000
        /*04a0*/ 	.word	0x000001b0
        /*04a4*/ 	.short	0x0101
        /*04a6*/ 	.byte	0xff
	.zero		1


	//   ....[60]....
        /*04a8*/ 	.word	0x00001af0
        /*04ac*/ 	.word	0x000000ff
        /*04b0*/ 	.word	0x00000090
        /*04b4*/ 	.short	0x010a
        /*04b6*/ 	.byte	0x04
	.zero		1


	//   ....[61]....
        /*04b8*/ 	.word	0x00001b70
        /*04bc*/ 	.word	0x000000ff
        /*04c0*/ 	.word	0x00000090
        /*04c4*/ 	.short	0x010a
        /*04c6*/ 	.byte	0x21
	.zero		1


	//   ....[62]....
        /*04c8*/ 	.word	0x00001d00
        /*04cc*/ 	.word	0x000000ff
        /*04d0*/ 	.word	0x00000090
        /*04d4*/ 	.short	0x010a
        /*04d6*/ 	.byte	0x08
	.zero		1


	//   ....[63]....
        /*04d8*/ 	.word	0x00001e30
        /*04dc*/ 	.word	0x000000ff
        /*04e0*/ 	.word	0x00000148
        /*04e4*/ 	.short	0x0101
        /*04e6*/ 	.byte	0x07
	.zero		1


	//   ....[64]....
        /*04e8*/ 	.word	0x00001e50
        /*04ec*/ 	.word	0x000000ff
        /*04f0*/ 	.word	0x00000090
        /*04f4*/ 	.short	0x010a
        /*04f6*/ 	.byte	0x04
	.zero		1


	//   ....[65]....
        /*04f8*/ 	.word	0x00001ed0
        /*04fc*/ 	.word	0x000000ff
        /*0500*/ 	.word	0x00000090
        /*0504*/ 	.short	0x010a
        /*0506*/ 	.byte	0x09
	.zero		1


	//   ....[66]....
        /*0508*/ 	.word	0x00002070
        /*050c*/ 	.word	0x000000ff
        /*0510*/ 	.word	0x00000090
        /*0514*/ 	.short	0x010a
        /*0516*/ 	.byte	0x06
	.zero		1


	//   ....[67]....
        /*0518*/ 	.word	0x000021a0
        /*051c*/ 	.word	0x00000003
        /*0520*/ 	.word	0x00000150
        /*0524*/ 	.short	0x010a
        /*0526*/ 	.byte	0xff
	.zero		1


	//   ....[68]....
        /*0528*/ 	.word	0x000022f0
        /*052c*/ 	.word	0x00000000
        /*0530*/ 	.word	0x00000000
        /*0534*/ 	.short	0x0101
        /*0536*/ 	.byte	0xff
	.zero		1


	//   ....[69]....
        /*0538*/ 	.word	0x00002890
        /*053c*/ 	.word	0x000000ff
        /*0540*/ 	.word	0x00000000
        /*0544*/ 	.short	0x010a
        /*0546*/ 	.byte	0x04
	.zero		1


	//   ....[70]....
        /*0548*/ 	.word	0x00002920
        /*054c*/ 	.word	0x000000ff
        /*0550*/ 	.word	0x00000000
        /*0554*/ 	.short	0x010a
        /*0556*/ 	.byte	0x05
	.zero		1


	//   ....[71]....
        /*0558*/ 	.word	0x000029b0
        /*055c*/ 	.word	0x000000ff
        /*0560*/ 	.word	0x00000000
        /*0564*/ 	.short	0x010a
        /*0566*/ 	.byte	0x05
	.zero		1


	//   ....[72]....
        /*0568*/ 	.word	0x00002a40
        /*056c*/ 	.word	0x000000ff
        /*0570*/ 	.word	0x00000000
        /*0574*/ 	.short	0x010a
        /*0576*/ 	.byte	0x05
	.zero		1


	//   ....[73]....
        /*0578*/ 	.word	0x00002ad0
        /*057c*/ 	.word	0x000000ff
        /*0580*/ 	.word	0x00000000
        /*0584*/ 	.short	0x010a
        /*0586*/ 	.byte	0x05
	.zero		1


	//   ....[74]....
        /*0588*/ 	.word	0x00002b60
        /*058c*/ 	.word	0x000000ff
        /*0590*/ 	.word	0x00000000
        /*0594*/ 	.short	0x010a
        /*0596*/ 	.byte	0x05
	.zero		1


	//   ....[75]....
        /*0598*/ 	.word	0x00002bf0
        /*059c*/ 	.word	0x000000ff
        /*05a0*/ 	.word	0x00000000
        /*05a4*/ 	.short	0x010a
        /*05a6*/ 	.byte	0x05
	.zero		1


	//   ....[76]....
        /*05a8*/ 	.word	0x00002c80
        /*05ac*/ 	.word	0x000000ff
        /*05b0*/ 	.word	0x00000000
        /*05b4*/ 	.short	0x010a
        /*05b6*/ 	.byte	0x05
	.zero		1


	//   ....[77]....
        /*05b8*/ 	.word	0x00002d10
        /*05bc*/ 	.word	0x000000ff
        /*05c0*/ 	.word	0x00000000
        /*05c4*/ 	.short	0x010a
        /*05c6*/ 	.byte	0x05
	.zero		1


	//   ....[78]....
        /*05c8*/ 	.word	0x00002da0
        /*05cc*/ 	.word	0x000000ff
        /*05d0*/ 	.word	0x00000000
        /*05d4*/ 	.short	0x010a
        /*05d6*/ 	.byte	0x05
	.zero		1


	//   ....[79]....
        /*05d8*/ 	.word	0x00002e30
        /*05dc*/ 	.word	0x000000ff
        /*05e0*/ 	.word	0x00000000
        /*05e4*/ 	.short	0x010a
        /*05e6*/ 	.byte	0x05
	.zero		1


	//   ....[80]....
        /*05e8*/ 	.word	0x00002ec0
        /*05ec*/ 	.word	0x000000ff
        /*05f0*/ 	.word	0x00000000
        /*05f4*/ 	.short	0x010a
        /*05f6*/ 	.byte	0x05
	.zero		1


	//   ....[81]....
        /*05f8*/ 	.word	0x00002f50
        /*05fc*/ 	.word	0x000000ff
        /*0600*/ 	.word	0x00000000
        /*0604*/ 	.short	0x010a
        /*0606*/ 	.byte	0x05
	.zero		1


	//   ....[82]....
        /*0608*/ 	.word	0x00002fe0
        /*060c*/ 	.word	0x000000ff
        /*0610*/ 	.word	0x00000000
        /*0614*/ 	.short	0x010a
        /*0616*/ 	.byte	0x05
	.zero		1


	//   ....[83]....
        /*0618*/ 	.word	0x00003070
        /*061c*/ 	.word	0x000000ff
        /*0620*/ 	.word	0x00000000
        /*0624*/ 	.short	0x010a
        /*0626*/ 	.byte	0x05
	.zero		1


	//   ....[84]....
        /*0628*/ 	.word	0x00003100
        /*062c*/ 	.word	0x000000ff
        /*0630*/ 	.word	0x00000000
        /*0634*/ 	.short	0x010a
        /*0636*/ 	.byte	0x05
	.zero		1


	//   ....[85]....
        /*0638*/ 	.word	0x00003190
        /*063c*/ 	.word	0x000000ff
        /*0640*/ 	.word	0x00000000
        /*0644*/ 	.short	0x010a
        /*0646*/ 	.byte	0x05
	.zero		1


	//   ....[86]....
        /*0648*/ 	.word	0x00003230
        /*064c*/ 	.word	0x00000000
        /*0650*/ 	.word	0x00000000
        /*0654*/ 	.short	0x010a
        /*0656*/ 	.byte	0xff
	.zero		1


	//   ....[87]....
        /*0658*/ 	.word	0x00003370
        /*065c*/ 	.word	0x00000002
        /*0660*/ 	.word	0x000001b0
        /*0664*/ 	.short	0x010a
        /*0666*/ 	.byte	0xff
	.zero		1


	//   ....[88]....
        /*0668*/ 	.word	0x000033e0
        /*066c*/ 	.word	0x00000002
        /*0670*/ 	.word	0x00000000
        /*0674*/ 	.short	0x0101
        /*0676*/ 	.byte	0xff
	.zero		1


	//   ....[89]....
        /*0678*/ 	.word	0x00003400
        /*067c*/ 	.word	0x000000ff
        /*0680*/ 	.word	0x00000160
        /*0684*/ 	.short	0x010a
        /*0686*/ 	.byte	0x04
	.zero		1


	//   ....[90]....
        /*0688*/ 	.word	0x00003520
        /*068c*/ 	.word	0x00000002
        /*0690*/ 	.word	0x00000150
        /*0694*/ 	.short	0x010a
        /*0696*/ 	.byte	0xff
	.zero		1


	//   ....[91]....
        /*0698*/ 	.word	0x00003620
        /*069c*/ 	.word	0x00000002
        /*06a0*/ 	.word	0x00000000
        /*06a4*/ 	.short	0x0101
        /*06a6*/ 	.byte	0xff
	.zero		1


	//   ....[92]....
        /*06a8*/ 	.word	0x000036b0
        /*06ac*/ 	.word	0x000000ff
        /*06b0*/ 	.word	0x00000160
        /*06b4*/ 	.short	0x0106
        /*06b6*/ 	.byte	0x04
	.zero		1


	//   ....[93]....
        /*06b8*/ 	.word	0x000036d0
        /*06bc*/ 	.word	0x000000ff
        /*06c0*/ 	.word	0x00000160
        /*06c4*/ 	.short	0x010a
        /*06c6*/ 	.byte	0x04
	.zero		1


	//   ....[94]....
        /*06c8*/ 	.word	0x00003760
        /*06cc*/ 	.word	0x000000ff
        /*06d0*/ 	.word	0x00000160
        /*06d4*/ 	.short	0x0106
        /*06d6*/ 	.byte	0x07
	.zero		1


	//   ....[95]....
        /*06d8*/ 	.word	0x000037a0
        /*06dc*/ 	.word	0x00000000
        /*06e0*/ 	.word	0x00000160
        /*06e4*/ 	.short	0x010a
        /*06e6*/ 	.byte	0xff
	.zero		1


	//   ....[96]....
        /*06e8*/ 	.word	0x00003d00
        /*06ec*/ 	.word	0x00000000
        /*06f0*/ 	.word	0x00000150
        /*06f4*/ 	.short	0x010a
        /*06f6*/ 	.byte	0xff
	.zero		1


	//   ....[97]....
        /*06f8*/ 	.word	0x00003e00
        /*06fc*/ 	.word	0x00000003
        /*0700*/ 	.word	0x00000000
        /*0704*/ 	.short	0x0101
        /*0706*/ 	.byte	0xff
	.zero		1


	//   ....[98]....
        /*0708*/ 	.word	0x00003e10
        /*070c*/ 	.word	0x000000ff
        /*0710*/ 	.word	0x00000000
        /*0714*/ 	.short	0x010a
        /*0716*/ 	.byte	0x04
	.zero		1


	//   ....[99]....
        /*0718*/ 	.word	0x00003e90
        /*071c*/ 	.word	0x000000ff
        /*0720*/ 	.word	0x00000190
        /*0724*/ 	.short	0x010a
        /*0726*/ 	.byte	0x1f
	.zero		1


	//   ....[100]....
        /*0728*/ 	.word	0x00003f70
        /*072c*/ 	.word	0x000000ff
        /*0730*/ 	.word	0x00000000
        /*0734*/ 	.short	0x010a
        /*0736*/ 	.byte	0x05
	.zero		1


	//   ....[101]....
        /*0738*/ 	.word	0x000040b0
        /*073c*/ 	.word	0x000000ff
        /*0740*/ 	.word	0x00000000
        /*0744*/ 	.short	0x010a
        /*0746*/ 	.byte	0x04
	.zero		1


	//   ....[102]....
        /*0748*/ 	.word	0x00004340
        /*074c*/ 	.word	0x000000ff
        /*0750*/ 	.word	0x00000000
        /*0754*/ 	.short	0x010a
        /*0756*/ 	.byte	0x04
	.zero		1


	//   ....[103]....
        /*0758*/ 	.word	0x000043d0
        /*075c*/ 	.word	0x000000ff
        /*0760*/ 	.word	0x00000000
        /*0764*/ 	.short	0x010a
        /*0766*/ 	.byte	0x05
	.zero		1


	//   ....[104]....
        /*0768*/ 	.word	0x00004460
        /*076c*/ 	.word	0x000000ff
        /*0770*/ 	.word	0x00000000
        /*0774*/ 	.short	0x010a
        /*0776*/ 	.byte	0x05
	.zero		1


	//   ....[105]....
        /*0778*/ 	.word	0x000044f0
        /*077c*/ 	.word	0x000000ff
        /*0780*/ 	.word	0x00000000
        /*0784*/ 	.short	0x010a
        /*0786*/ 	.byte	0x04
	.zero		1


	//   ....[106]....
        /*0788*/ 	.word	0x000049e0
        /*078c*/ 	.word	0x00000003
        /*0790*/ 	.word	0x00000150
        /*0794*/ 	.short	0x010a
        /*0796*/ 	.byte	0xff
	.zero		1


	//   ....[107]....
        /*0798*/ 	.word	0x00004b50
        /*079c*/ 	.word	0x00000000
        /*07a0*/ 	.word	0x00000000
        /*07a4*/ 	.short	0x0101
        /*07a6*/ 	.byte	0xff
	.zero		1


	//   ....[108]....
        /*07a8*/ 	.word	0x00005000
        /*07ac*/ 	.word	0x000000ff
        /*07b0*/ 	.word	0x00000148
        /*07b4*/ 	.short	0x010a
        /*07b6*/ 	.byte	0x18
	.zero		1


	//   ....[109]....
        /*07b8*/ 	.word	0x000051d0
        /*07bc*/ 	.word	0x000000ff
        /*07c0*/ 	.word	0x00000130
        /*07c4*/ 	.short	0x010a
        /*07c6*/ 	.byte	0x04
	.zero		1


	//   ....[110]....
        /*07c8*/ 	.word	0x00005430
        /*07cc*/ 	.word	0x000000ff
        /*07d0*/ 	.word	0x00000120
        /*07d4*/ 	.short	0x010b
        /*07d6*/ 	.byte	0x04
	.zero		1


	//   ....[111]....
        /*07d8*/ 	.word	0x00005440
        /*07dc*/ 	.word	0x000000ff
        /*07e0*/ 	.word	0x00000000
        /*07e4*/ 	.short	0x0101
        /*07e6*/ 	.byte	0x05
	.zero		1


	//   ....[112]....
        /*07e8*/ 	.word	0x00005490
        /*07ec*/ 	.word	0x000000ff
        /*07f0*/ 	.word	0x00000000
        /*07f4*/ 	.short	0x010a
        /*07f6*/ 	.byte	0x04
	.zero		1


	//   ....[113]....
        /*07f8*/ 	.word	0x00005530
        /*07fc*/ 	.word	0x00000000
        /*0800*/ 	.word	0x00000000
        /*0804*/ 	.short	0x010a
        /*0806*/ 	.byte	0xff
	.zero		1


	//   ....[114]....
        /*0808*/ 	.word	0x00005890
        /*080c*/ 	.word	0x00000003
        /*0810*/ 	.word	0x00000150
        /*0814*/ 	.short	0x010a
        /*0816*/ 	.byte	0xff
	.zero		1


	//   ....[115]....
        /*0818*/ 	.word	0x00005a10
        /*081c*/ 	.word	0x00000000
        /*0820*/ 	.word	0x00000000
        /*0824*/ 	.short	0x0101
        /*0826*/ 	.byte	0xff
	.zero		1


	//   ....[116]....
        /*0828*/ 	.word	0x00006440
        /*082c*/ 	.word	0x00000003
        /*0830*/ 	.word	0x00000120
        /*0834*/ 	.short	0x010a
        /*0836*/ 	.byte	0xff
	.zero		1


	//   ....[117]....
        /*0838*/ 	.word	0x00006450
        /*083c*/ 	.word	0x0000001a
        /*0840*/ 	.word	0x00000170
        /*0844*/ 	.short	0x010a
        /*0846*/ 	.byte	0xff
	.zero		1


	//   ....[118]....
        /*0848*/ 	.word	0x000065c0
        /*084c*/ 	.word	0x00000003
        /*0850*/ 	.word	0x00000120
        /*0854*/ 	.short	0x010a
        /*0856*/ 	.byte	0xff
	.zero		1


	//   ....[119]....
        /*0858*/ 	.word	0x000066e0
        /*085c*/ 	.word	0x0000001a
        /*0860*/ 	.word	0x00000170
        /*0864*/ 	.short	0x010a
        /*0866*/ 	.byte	0xff
	.zero		1


	//   ....[120]....
        /*0868*/ 	.word	0x00006a60
        /*086c*/ 	.word	0x000000ff
        /*0870*/ 	.word	0x00000000
        /*0874*/ 	.short	0x0101
        /*0876*/ 	.byte	0x05
	.zero		1


	//   ....[121]....
        /*0878*/ 	.word	0x00006ee0
        /*087c*/ 	.word	0x00000000
        /*0880*/ 	.word	0x00000000
        /*0884*/ 	.short	0x0101
        /*0886*/ 	.byte	0xff
	.zero		1


	//   ....[122]....
        /*0888*/ 	.word	0x00007180
        /*088c*/ 	.word	0x00000000
        /*0890*/ 	.word	0x000001c0
        /*0894*/ 	.short	0x010a
        /*0896*/ 	.byte	0xff
	.zero		1


	//   ....[123]....
        /*0898*/ 	.word	0x000071e0
        /*089c*/ 	.word	0x00000000
        /*08a0*/ 	.word	0x00000090
        /*08a4*/ 	.short	0x010a
        /*08a6*/ 	.byte	0xff
	.zero		1


	//   ....[124]....
        /*08a8*/ 	.word	0x00007240
        /*08ac*/ 	.word	0x00000000
        /*08b0*/ 	.word	0x00000090
        /*08b4*/ 	.short	0x010a
        /*08b6*/ 	.byte	0xff
	.zero		1


	//   ....[125]....
        /*08b8*/ 	.word	0x00007290
        /*08bc*/ 	.word	0x00000003
        /*08c0*/ 	.word	0x00000150
        /*08c4*/ 	.short	0x010a
        /*08c6*/ 	.byte	0xff
	.zero		1


	//   ....[126]....
        /*08c8*/ 	.word	0x000072f0
        /*08cc*/ 	.word	0x00000000
        /*08d0*/ 	.word	0x00000000
        /*08d4*/ 	.short	0x010a
        /*08d6*/ 	.byte	0xff
	.zero		1


	//   ....[127]....
        /*08d8*/ 	.word	0x00007350
        /*08dc*/ 	.word	0x00000000
        /*08e0*/ 	.word	0x00000000
        /*08e4*/ 	.short	0x010a
        /*08e6*/ 	.byte	0xff
	.zero		1


	//   ....[128]....
        /*08e8*/ 	.word	0x000073b0
        /*08ec*/ 	.word	0x00000000
        /*08f0*/ 	.word	0x00000000
        /*08f4*/ 	.short	0x010a
        /*08f6*/ 	.byte	0xff
	.zero		1


	//   ....[129]....
        /*08f8*/ 	.word	0x00007410
        /*08fc*/ 	.word	0x00000000
        /*0900*/ 	.word	0x00000000
        /*0904*/ 	.short	0x010a
        /*0906*/ 	.byte	0xff
	.zero		1


	//   ....[130]....
        /*0908*/ 	.word	0x00007470
        /*090c*/ 	.word	0x00000000
        /*0910*/ 	.word	0x00000000
        /*0914*/ 	.short	0x010a
        /*0916*/ 	.byte	0xff
	.zero		1


	//   ....[131]....
        /*0918*/ 	.word	0x000074d0
        /*091c*/ 	.word	0x00000000
        /*0920*/ 	.word	0x00000000
        /*0924*/ 	.short	0x010a
        /*0926*/ 	.byte	0xff
	.zero		1


	//   ....[132]....
        /*0928*/ 	.word	0x00007530
        /*092c*/ 	.word	0x00000000
        /*0930*/ 	.word	0x00000000
        /*0934*/ 	.short	0x010a
        /*0936*/ 	.byte	0xff
	.zero		1


	//   ....[133]....
        /*0938*/ 	.word	0x00007590
        /*093c*/ 	.word	0x00000000
        /*0940*/ 	.word	0x00000000
        /*0944*/ 	.short	0x010a
        /*0946*/ 	.byte	0xff
	.zero		1


	//   ....[134]....
        /*0948*/ 	.word	0x000075f0
        /*094c*/ 	.word	0x00000000
        /*0950*/ 	.word	0x00000000
        /*0954*/ 	.short	0x010a
        /*0956*/ 	.byte	0xff
	.zero		1


	//   ....[135]....
        /*0958*/ 	.word	0x00007650
        /*095c*/ 	.word	0x00000000
        /*0960*/ 	.word	0x00000000
        /*0964*/ 	.short	0x010a
        /*0966*/ 	.byte	0xff
	.zero		1


	//   ....[136]....
        /*0968*/ 	.word	0x000076b0
        /*096c*/ 	.word	0x00000000
        /*0970*/ 	.word	0x00000000
        /*0974*/ 	.short	0x010a
        /*0976*/ 	.byte	0xff
	.zero		1


	//   ....[137]....
        /*0978*/ 	.word	0x00007710
        /*097c*/ 	.word	0x00000000
        /*0980*/ 	.word	0x00000000
        /*0984*/ 	.short	0x010a
        /*0986*/ 	.byte	0xff
	.zero		1


	//   ....[138]....
        /*0988*/ 	.word	0x00007770
        /*098c*/ 	.word	0x00000000
        /*0990*/ 	.word	0x00000000
        /*0994*/ 	.short	0x010a
        /*0996*/ 	.byte	0xff
	.zero		1


	//   ....[139]....
        /*0998*/ 	.word	0x000077d0
        /*099c*/ 	.word	0x00000000
        /*09a0*/ 	.word	0x00000000
        /*09a4*/ 	.short	0x010a
        /*09a6*/ 	.byte	0xff
	.zero		1


	//   ....[140]....
        /*09a8*/ 	.word	0x00007830
        /*09ac*/ 	.word	0x00000000
        /*09b0*/ 	.word	0x00000000
        /*09b4*/ 	.short	0x010a
        /*09b6*/ 	.byte	0xff
	.zero		1


	//   ....[141]....
        /*09b8*/ 	.word	0x00007890
        /*09bc*/ 	.word	0x00000000
        /*09c0*/ 	.word	0x00000000
        /*09c4*/ 	.short	0x010a
        /*09c6*/ 	.byte	0xff
	.zero		1


	//   ....[142]....
        /*09c8*/ 	.word	0x000078f0
        /*09cc*/ 	.word	0x00000000
        /*09d0*/ 	.word	0x00000000
        /*09d4*/ 	.short	0x010a
        /*09d6*/ 	.byte	0xff
	.zero		1


	//   ....[143]....
        /*09d8*/ 	.word	0x00007940
        /*09dc*/ 	.word	0x00000002
        /*09e0*/ 	.word	0x000001b0
        /*09e4*/ 	.short	0x010a
        /*09e6*/ 	.byte	0xff
	.zero		1


	//   ....[144]....
        /*09e8*/ 	.word	0x000079a0
        /*09ec*/ 	.word	0x00000002
        /*09f0*/ 	.word	0x00000160
        /*09f4*/ 	.short	0x010a
        /*09f6*/ 	.byte	0xff
	.zero		1


	//   ....[145]....
        /*09f8*/ 	.word	0x000079f0
        /*09fc*/ 	.word	0x00000002
        /*0a00*/ 	.word	0x00000150
        /*0a04*/ 	.short	0x010a
        /*0a06*/ 	.byte	0xff
	.zero		1


	//   ....[146]....
        /*0a08*/ 	.word	0x00007a50
        /*0a0c*/ 	.word	0x00000000
        /*0a10*/ 	.word	0x00000160
        /*0a14*/ 	.short	0x010a
        /*0a16*/ 	.byte	0xff
	.zero		1


	//   ....[147]....
        /*0a18*/ 	.word	0x00007aa0
        /*0a1c*/ 	.word	0x00000000
        /*0a20*/ 	.word	0x00000150
        /*0a24*/ 	.short	0x010a
        /*0a26*/ 	.byte	0xff
	.zero		1


	//   ....[148]....
        /*0a28*/ 	.word	0x00007b00
        /*0a2c*/ 	.word	0x00000002
        /*0a30*/ 	.word	0x00000190
        /*0a34*/ 	.short	0x010a
        /*0a36*/ 	.byte	0xff
	.zero		1


	//   ....[149]....
        /*0a38*/ 	.word	0x00007b60
        /*0a3c*/ 	.word	0x00000000
        /*0a40*/ 	.word	0x00000000
        /*0a44*/ 	.short	0x010a
        /*0a46*/ 	.byte	0xff
	.zero		1


	//   ....[150]....
        /*0a48*/ 	.word	0x00007bc0
        /*0a4c*/ 	.word	0x00000000
        /*0a50*/ 	.word	0x00000000
        /*0a54*/ 	.short	0x010a
        /*0a56*/ 	.byte	0xff
	.zero		1


	//   ....[151]....
        /*0a58*/ 	.word	0x00007c20
        /*0a5c*/ 	.word	0x00000000
        /*0a60*/ 	.word	0x00000000
        /*0a64*/ 	.short	0x010a
        /*0a66*/ 	.byte	0xff
	.zero		1


	//   ....[152]....
        /*0a68*/ 	.word	0x00007c80
        /*0a6c*/ 	.word	0x00000000
        /*0a70*/ 	.word	0x00000000
        /*0a74*/ 	.short	0x010a
        /*0a76*/ 	.byte	0xff
	.zero		1


	//   ....[153]....
        /*0a78*/ 	.word	0x00007ce0
        /*0a7c*/ 	.word	0x00000000
        /*0a80*/ 	.word	0x00000000
        /*0a84*/ 	.short	0x010a
        /*0a86*/ 	.byte	0xff
	.zero		1


	//   ....[154]....
        /*0a88*/ 	.word	0x00007d30
        /*0a8c*/ 	.word	0x00000003
        /*0a90*/ 	.word	0x00000150
        /*0a94*/ 	.short	0x010a
        /*0a96*/ 	.byte	0xff
	.zero		1


	//   ....[155]....
        /*0a98*/ 	.word	0x00007d90
        /*0a9c*/ 	.word	0x00000000
        /*0aa0*/ 	.word	0x00000148
        /*0aa4*/ 	.short	0x010a
        /*0aa6*/ 	.byte	0xff
	.zero		1


	//   ....[156]....
        /*0aa8*/ 	.word	0x00007df0
        /*0aac*/ 	.word	0x00000002
        /*0ab0*/ 	.word	0x00000130
        /*0ab4*/ 	.short	0x010a
        /*0ab6*/ 	.byte	0xff
	.zero		1


	//   ....[157]....
        /*0ab8*/ 	.word	0x00007e50
        /*0abc*/ 	.word	0x00000000
        /*0ac0*/ 	.word	0x00000000
        /*0ac4*/ 	.short	0x010a
        /*0ac6*/ 	.byte	0xff
	.zero		1


	//   ....[158]....
        /*0ac8*/ 	.word	0x00007ea0
        /*0acc*/ 	.word	0x00000003
        /*0ad0*/ 	.word	0x00000150
        /*0ad4*/ 	.short	0x010a
        /*0ad6*/ 	.byte	0xff
	.zero		1


	//   ....[159]....
        /*0ad8*/ 	.word	0x00007ef0
        /*0adc*/ 	.word	0x00000003
        /*0ae0*/ 	.word	0x00000120
        /*0ae4*/ 	.short	0x010a
        /*0ae6*/ 	.byte	0xff
	.zero		1


	//   ....[160]....
        /*0ae8*/ 	.word	0x00007f40
        /*0aec*/ 	.word	0x0000001a
        /*0af0*/ 	.word	0x00000170
        /*0af4*/ 	.short	0x010a
        /*0af6*/ 	.byte	0xff
	.zero		1


	//----- nvinfo : EIATTR_NUM_MBARRIERS
	.align		4
.L_47:
        /*0af8*/ 	.byte	0x03, 0x38
        /*0afa*/ 	.short	0x003a


	//----- nvinfo : EIATTR_EXIT_INSTR_OFFSETS
	.align		4
        /*0afc*/ 	.byte	0x04, 0x1c
        /*0afe*/ 	.short	(.L_49 - .L_48)


	//   ....[0]....
.L_48:
        /*0b00*/ 	.word	0x00003260


	//   ....[1]....
        /*0b04*/ 	.word	0x00003770


	//   ....[2]....
        /*0b08*/ 	.word	0x000037d0


	//   ....[3]....
        /*0b0c*/ 	.word	0x00004750


	//   ....[4]....
        /*0b10*/ 	.word	0x00005560


	//   ....[5]....
        /*0b14*/ 	.word	0x000055a0


	//   ....[6]....
        /*0b18*/ 	.word	0x00007090


	//   ....[7]....
        /*0b1c*/ 	.word	0x00007110


	//   ....[8]....
        /*0b20*/ 	.word	0x00007140


	//   ....[9]....
        /*0b24*/ 	.word	0x00007170


	//----- nvinfo : EIATTR_MAX_THREADS
	.align		4
.L_49:
        /*0b28*/ 	.byte	0x04, 0x05
        /*0b2a*/ 	.short	(.L_51 - .L_50)
.L_50:
        /*0b2c*/ 	.word	0x00000100
        /*0b30*/ 	.word	0x00000001
        /*0b34*/ 	.word	0x00000001


	//----- nvinfo : EIATTR_CRS_STACK_SIZE
	.align		4
.L_51:
        /*0b38*/ 	.byte	0x04, 0x1e
        /*0b3a*/ 	.short	(.L_53 - .L_52)
.L_52:
        /*0b3c*/ 	.word	0x00000000


	//----- nvinfo : EIATTR_CBANK_PARAM_SIZE
	.align		4
.L_53:
        /*0b40*/ 	.byte	0x03, 0x19
        /*0b42*/ 	.short	0x0800


	//----- nvinfo : EIATTR_PARAM_CBANK
	.align		4
        /*0b44*/ 	.byte	0x04, 0x0a
        /*0b46*/ 	.short	(.L_55 - .L_54)
	.align		4
.L_54:
        /*0b48*/ 	.word	index@(.nv.constant0._ZN7cutlass13device_kernelINS_4gemm6kernel13GemmUniversalIN4cute5tupleIJiiiiEEENS1_10collective13CollectiveMmaINS1_35MainloopSm100TmaUmmaWarpSpecializedILi18ELi2ELi4ENS5_IJNS4_1CILi2EEENSA_ILi1EEESC_EEEEENS5_IJNSA_ILi64EEENSA_ILi32EEESF_EEENS_6half_tENS5_IJlSC_lEEESI_SJ_NS4_8TiledMMAINS4_8MMA_AtomIJNS4_20SM100_MMA_F16BF16_SSISI_SI_fLi64ELi32ELNS4_4UMMA5MajorE0ELSO_0ELNSN_7ScaleInE0ELSP_0EEEEEENS4_6LayoutINS5_IJSC_SC_SC_EEENS5_IJNSA_ILi0EEESU_SU_EEEEENS5_IJNS4_10UnderscoreESX_SX_EEEEENS4_13SM90_TMA_LOADENS4_14ComposedLayoutINS4_7SwizzleILi3ELi4ELi3EEENS4_18smem_ptr_flag_bitsILi16EEENSS_INS5_IJNSA_ILi8EEESF_EEENS5_IJSF_SC_EEEEEEEvNS4_8identityENS4_23SM90_TMA_LOAD_MULTICASTES1A_vS1B_EENS_8epilogue10collective18CollectiveEpilogueINS1E_23Sm100TmaWarpSpecializedILi2ELi1ELi16ELb1ELb0EEEJSH_NS5_IJNSS_ISF_SC_EENSS_ISG_SC_EEEEESI_SJ_SI_SJ_NS1E_6fusion15FusionCallbacksIS1I_NS1M_17LinearCombinationISI_fSI_fLNS_15FloatRoundStyleE2EEESH_S1L_JEEENS4_5SM1004TMEM4LOAD26SM100_TMEM_LOAD_16dp256b4xES10_NS11_INS12_ILi2ELi4ELi3EEES15_NSS_INS5_IJS16_SG_EEENS5_IJSG_SC_EEEEEEENS4_17SM75_U32x4_LDSM_NENS4_14SM90_TMA_STOREES20_NS4_17SM90_U32x4_STSM_NENS4_39AutoVectorizingCopyWithAssumedAlignmentILi128EEEEEEvvEEEEvNT_6ParamsE)
        /*0b4c*/ 	.short	0x0380
        /*0b4e*/ 	.short	0x0800


	//----- nvinfo : EIATTR_SW_WAR
	.align		4
.L_55:
        /*0b50*/ 	.byte	0x04, 0x36
        /*0b52*/ 	.short	(.L_57 - .L_56)
.L_56:
        /*0b54*/ 	.word	0x00000008
.L_57:


//--------------------- .nv.callgraph             --------------------------
	.section	.nv.callgraph,"",@"SHT_CUDA_CALLGRAPH"
	.align	4
	.sectionentsize	8
	.align		4
        /*0000*/ 	.word	0x00000000
	.align		4
        /*0004*/ 	.word	0xffffffff
	.align		4
        /*0008*/ 	.word	index@(_ZN7cutlass13device_kernelINS_4gemm6kernel13GemmUniversalIN4cute5tupleIJiiiiEEENS1_10collective13CollectiveMmaINS1_35MainloopSm100TmaUmmaWarpSpecializedILi18ELi2ELi4ENS5_IJNS4_1CILi2EEENSA_ILi1EEESC_EEEEENS5_IJNSA_ILi64EEENSA_ILi32EEESF_EEENS_6half_tENS5_IJlSC_lEEESI_SJ_NS4_8TiledMMAINS4_8MMA_AtomIJNS4_20SM100_MMA_F16BF16_SSISI_SI_fLi64ELi32ELNS4_4UMMA5MajorE0ELSO_0ELNSN_7ScaleInE0ELSP_0EEEEEENS4_6LayoutINS5_IJSC_SC_SC_EEENS5_IJNSA_ILi0EEESU_SU_EEEEENS5_IJNS4_10UnderscoreESX_SX_EEEEENS4_13SM90_TMA_LOADENS4_14ComposedLayoutINS4_7SwizzleILi3ELi4ELi3EEENS4_18smem_ptr_flag_bitsILi16EEENSS_INS5_IJNSA_ILi8EEESF_EEENS5_IJSF_SC_EEEEEEEvNS4_8identityENS4_23SM90_TMA_LOAD_MULTICASTES1A_vS1B_EENS_8epilogue10collective18CollectiveEpilogueINS1E_23Sm100TmaWarpSpecializedILi2ELi1ELi16ELb1ELb0EEEJSH_NS5_IJNSS_ISF_SC_EENSS_ISG_SC_EEEEESI_SJ_SI_SJ_NS1E_6fusion15FusionCallbacksIS1I_NS1M_17LinearCombinationISI_fSI_fLNS_15FloatRoundStyleE2EEESH_S1L_JEEENS4_5SM1004TMEM4LOAD26SM100_TMEM_LOAD_16dp256b4xES10_NS11_INS12_ILi2ELi4ELi3EEES15_NSS_INS5_IJS16_SG_EEENS5_IJSG_SC_EEEEEEENS4_17SM75_U32x4_LDSM_NENS4_14SM90_TMA_STOREES20_NS4_17SM90_U32x4_STSM_NENS4_39AutoVectorizingCopyWithAssumedAlignmentILi128EEEEEEvvEEEEvNT_6ParamsE)
	.align		4
        /*000c*/ 	.word	index@(__assertfail)
	.align		4
        /*0010*/ 	.word	0x00000000
	.align		4
        /*0014*/ 	.word	0xfffffffe
	.align		4
        /*0018*/ 	.word	0x00000000
	.align		4
        /*001c*/ 	.word	0xfffffffd
	.align		4
        /*0020*/ 	.word	0x00000000
	.align		4
        /*0024*/ 	.word	0xfffffffc


//--------------------- .nv.constant4             --------------------------
	.section	.nv.constant4,"a",@progbits
	.align	8
	.align		8
.nv.constant4:
        /*0000*/ 	.dword	__assertfail
	.align		8
        /*0008*/ 	.dword	__unnamed_1
	.align		8
        /*0010*/ 	.dword	__unnamed_2
	.align		8
        /*0018*/ 	.dword	_ZN40_INTERNAL_4d47ed4d_4_k_cu_97b31e3a_163124cuda3std3__45__cpo5beginE
	.align		8
        /*0020*/ 	.dword	_ZN40_INTERNAL_4d47ed4d_4_k_cu_97b31e3a_163124cuda3std3__45__cpo3endE
	.align		8
        /*0028*/ 	.dword	_ZN40_INTERNAL_4d47ed4d_4_k_cu_97b31e3a_163124cuda3std3__45__cpo6cbeginE
	.align		8
        /*0030*/ 	.dword	_ZN40_INTERNAL_4d47ed4d_4_k_cu_97b31e3a_163124cuda3std3__45__cpo4cendE
	.align		8
        /*0038*/ 	.dword	_ZN40_INTERNAL_4d47ed4d_4_k_cu_97b31e3a_163124cuda3std3__442_GLOBAL__N__4d47ed4d_4_k_cu_97b31e3a_163126ignoreE
	.align		8
        /*0040*/ 	.dword	_ZN40_INTERNAL_4d47ed4d_4_k_cu_97b31e3a_163124cuda3std3__419piecewise_constructE
	.align		8
        /*0048*/ 	.dword	_ZN40_INTERNAL_4d47ed4d_4_k_cu_97b31e3a_163124cuda3std3__48in_placeE
	.align		8
        /*0050*/ 	.dword	_ZN40_INTERNAL_4d47ed4d_4_k_cu_97b31e3a_163124cuda3std6ranges3__45__cpo4swapE
	.align		8
        /*0058*/ 	.dword	_ZN40_INTERNAL_4d47ed4d_4_k_cu_97b31e3a_163124cuda3std6ranges3__45__cpo9iter_moveE
	.align		8
        /*0060*/ 	.dword	_ZN40_INTERNAL_4d47ed4d_4_k_cu_97b31e3a_163124cute7productE
	.align		8
        /*0068*/ 	.dword	_ZN40_INTERNAL_4d47ed4d_4_k_cu_97b31e3a_163124cute1_E
	.align		8
        /*0070*/ 	.dword	$str$25
	.align		8
        /*0078*/ 	.dword	$str$26
	.align		8
        /*0080*/ 	.dword	$str$27
	.align		8
        /*0088*/ 	.dword	$str$28


//--------------------- .text._ZN7cutlass13device_kernelINS_4gemm6kernel13GemmUniversalIN4cute5tupleIJiiiiEEENS1_10collective13CollectiveMmaINS1_35MainloopSm100TmaUmmaWarpSpecializedILi18ELi2ELi4ENS5_IJNS4_1CILi2EEENSA_ILi1EEESC_EEEEENS5_IJNSA_ILi64EEENSA_ILi32EEESF_EEENS_6half_tENS5_IJlSC_lEEESI_SJ_NS4_8TiledMMAINS4_8MMA_AtomIJNS4_20SM100_MMA_F16BF16_SSISI_SI_fLi64ELi32ELNS4_4UMMA5MajorE0ELSO_0ELNSN_7ScaleInE0ELSP_0EEEEEENS4_6LayoutINS5_IJSC_SC_SC_EEENS5_IJNSA_ILi0EEESU_SU_EEEEENS5_IJNS4_10UnderscoreESX_SX_EEEEENS4_13SM90_TMA_LOADENS4_14ComposedLayoutINS4_7SwizzleILi3ELi4ELi3EEENS4_18smem_ptr_flag_bitsILi16EEENSS_INS5_IJNSA_ILi8EEESF_EEENS5_IJSF_SC_EEEEEEEvNS4_8identityENS4_23SM90_TMA_LOAD_MULTICASTES1A_vS1B_EENS_8epilogue10collective18CollectiveEpilogueINS1E_23Sm100TmaWarpSpecializedILi2ELi1ELi16ELb1ELb0EEEJSH_NS5_IJNSS_ISF_SC_EENSS_ISG_SC_EEEEESI_SJ_SI_SJ_NS1E_6fusion15FusionCallbacksIS1I_NS1M_17LinearCombinationISI_fSI_fLNS_15FloatRoundStyleE2EEESH_S1L_JEEENS4_5SM1004TMEM4LOAD26SM100_TMEM_LOAD_16dp256b4xES10_NS11_INS12_ILi2ELi4ELi3EEES15_NSS_INS5_IJS16_SG_EEENS5_IJSG_SC_EEEEEEENS4_17SM75_U32x4_LDSM_NENS4_14SM90_TMA_STOREES20_NS4_17SM90_U32x4_STSM_NENS4_39AutoVectorizingCopyWithAssumedAlignmentILi128EEEEEEvvEEEEvNT_6ParamsE --------------------------
	.section	.text._ZN7cutlass13device_kernelINS_4gemm6kernel13GemmUniversalIN4cute5tupleIJiiiiEEENS1_10collective13CollectiveMmaINS1_35MainloopSm100TmaUmmaWarpSpecializedILi18ELi2ELi4ENS5_IJNS4_1CILi2EEENSA_ILi1EEESC_EEEEENS5_IJNSA_ILi64EEENSA_ILi32EEESF_EEENS_6half_tENS5_IJlSC_lEEESI_SJ_NS4_8TiledMMAINS4_8MMA_AtomIJNS4_20SM100_MMA_F16BF16_SSISI_SI_fLi64ELi32ELNS4_4UMMA5MajorE0ELSO_0ELNSN_7ScaleInE0ELSP_0EEEEEENS4_6LayoutINS5_IJSC_SC_SC_EEENS5_IJNSA_ILi0EEESU_SU_EEEEENS5_IJNS4_10UnderscoreESX_SX_EEEEENS4_13SM90_TMA_LOADENS4_14ComposedLayoutINS4_7SwizzleILi3ELi4ELi3EEENS4_18smem_ptr_flag_bitsILi16EEENSS_INS5_IJNSA_ILi8EEESF_EEENS5_IJSF_SC_EEEEEEEvNS4_8identityENS4_23SM90_TMA_LOAD_MULTICASTES1A_vS1B_EENS_8epilogue10collective18CollectiveEpilogueINS1E_23Sm100TmaWarpSpecializedILi2ELi1ELi16ELb1ELb0EEEJSH_NS5_IJNSS_ISF_SC_EENSS_ISG_SC_EEEEESI_SJ_SI_SJ_NS1E_6fusion15FusionCallbacksIS1I_NS1M_17LinearCombinationISI_fSI_fLNS_15FloatRoundStyleE2EEESH_S1L_JEEENS4_5SM1004TMEM4LOAD26SM100_TMEM_LOAD_16dp256b4xES10_NS11_INS12_ILi2ELi4ELi3EEES15_NSS_INS5_IJS16_SG_EEENS5_IJSG_SC_EEEEEEENS4_17SM75_U32x4_LDSM_NENS4_14SM90_TMA_STOREES20_NS4_17SM90_U32x4_STSM_NENS4_39AutoVectorizingCopyWithAssumedAlignmentILi128EEEEEEvvEEEEvNT_6ParamsE,"ax",@progbits
	.align	128
.text._ZN7cutlass13device_kernelINS_4gemm6kernel13GemmUniversalIN4cute5tupleIJiiiiEEENS1_10collective13CollectiveMmaINS1_35MainloopSm100TmaUmmaWarpSpecializedILi18ELi2ELi4ENS5_IJNS4_1CILi2EEENSA_ILi1EEESC_EEEEENS5_IJNSA_ILi64EEENSA_ILi32EEESF_EEENS_6half_tENS5_IJlSC_lEEESI_SJ_NS4_8TiledMMAINS4_8MMA_AtomIJNS4_20SM100_MMA_F16BF16_SSISI_SI_fLi64ELi32ELNS4_4UMMA5MajorE0ELSO_0ELNSN_7ScaleInE0ELSP_0EEEEEENS4_6LayoutINS5_IJSC_SC_SC_EEENS5_IJNSA_ILi0EEESU_SU_EEEEENS5_IJNS4_10UnderscoreESX_SX_EEEEENS4_13SM90_TMA_LOADENS4_14ComposedLayoutINS4_7SwizzleILi3ELi4ELi3EEENS4_18smem_ptr_flag_bitsILi16EEENSS_INS5_IJNSA_ILi8EEESF_EEENS5_IJSF_SC_EEEEEEEvNS4_8identityENS4_23SM90_TMA_LOAD_MULTICASTES1A_vS1B_EENS_8epilogue10collective18CollectiveEpilogueINS1E_23Sm100TmaWarpSpecializedILi2ELi1ELi16ELb1ELb0EEEJSH_NS5_IJNSS_ISF_SC_EENSS_ISG_SC_EEEEESI_SJ_SI_SJ_NS1E_6fusion15FusionCallbacksIS1I_NS1M_17LinearCombinationISI_fSI_fLNS_15FloatRoundStyleE2EEESH_S1L_JEEENS4_5SM1004TMEM4LOAD26SM100_TMEM_LOAD_16dp256b4xES10_NS11_INS12_ILi2ELi4ELi3EEES15_NSS_INS5_IJS16_SG_EEENS5_IJSG_SC_EEEEEEENS4_17SM75_U32x4_LDSM_NENS4_14SM90_TMA_STOREES20_NS4_17SM90_U32x4_STSM_NENS4_39AutoVectorizingCopyWithAssumedAlignmentILi128EEEEEEvvEEEEvNT_6ParamsE:
        .type           _ZN7cutlass13device_kernelINS_4gemm6kernel13GemmUniversalIN4cute5tupleIJiiiiEEENS1_10collective13CollectiveMmaINS1_35MainloopSm100TmaUmmaWarpSpecializedILi18ELi2ELi4ENS5_IJNS4_1CILi2EEENSA_ILi1EEESC_EEEEENS5_IJNSA_ILi64EEENSA_ILi32EEESF_EEENS_6half_tENS5_IJlSC_lEEESI_SJ_NS4_8TiledMMAINS4_8MMA_AtomIJNS4_20SM100_MMA_F16BF16_SSISI_SI_fLi64ELi32ELNS4_4UMMA5MajorE0ELSO_0ELNSN_7ScaleInE0ELSP_0EEEEEENS4_6LayoutINS5_IJSC_SC_SC_EEENS5_IJNSA_ILi0EEESU_SU_EEEEENS5_IJNS4_10UnderscoreESX_SX_EEEEENS4_13SM90_TMA_LOADENS4_14ComposedLayoutINS4_7SwizzleILi3ELi4ELi3EEENS4_18smem_ptr_flag_bitsILi16EEENSS_INS5_IJNSA_ILi8EEESF_EEENS5_IJSF_SC_EEEEEEEvNS4_8identityENS4_23SM90_TMA_LOAD_MULTICASTES1A_vS1B_EENS_8epilogue10collective18CollectiveEpilogueINS1E_23Sm100TmaWarpSpecializedILi2ELi1ELi16ELb1ELb0EEEJSH_NS5_IJNSS_ISF_SC_EENSS_ISG_SC_EEEEESI_SJ_SI_SJ_NS1E_6fusion15FusionCallbacksIS1I_NS1M_17LinearCombinationISI_fSI_fLNS_15FloatRoundStyleE2EEESH_S1L_JEEENS4_5SM1004TMEM4LOAD26SM100_TMEM_LOAD_16dp256b4xES10_NS11_INS12_ILi2ELi4ELi3EEES15_NSS_INS5_IJS16_SG_EEENS5_IJSG_SC_EEEEEEENS4_17SM75_U32x4_LDSM_NENS4_14SM90_TMA_STOREES20_NS4_17SM90_U32x4_STSM_NENS4_39AutoVectorizingCopyWithAssumedAlignmentILi128EEEEEEvvEEEEvNT_6ParamsE,@function
        .size           _ZN7cutlass13device_kernelINS_4gemm6kernel13GemmUniversalIN4cute5tupleIJiiiiEEENS1_10collective13CollectiveMmaINS1_35MainloopSm100TmaUmmaWarpSpecializedILi18ELi2ELi4ENS5_IJNS4_1CILi2EEENSA_ILi1EEESC_EEEEENS5_IJNSA_ILi64EEENSA_ILi32EEESF_EEENS_6half_tENS5_IJlSC_lEEESI_SJ_NS4_8TiledMMAINS4_8MMA_AtomIJNS4_20SM100_MMA_F16BF16_SSISI_SI_fLi64ELi32ELNS4_4UMMA5MajorE0ELSO_0ELNSN_7ScaleInE0ELSP_0EEEEEENS4_6LayoutINS5_IJSC_SC_SC_EEENS5_IJNSA_ILi0EEESU_SU_EEEEENS5_IJNS4_10UnderscoreESX_SX_EEEEENS4_13SM90_TMA_LOADENS4_14ComposedLayoutINS4_7SwizzleILi3ELi4ELi3EEENS4_18smem_ptr_flag_bitsILi16EEENSS_INS5_IJNSA_ILi8EEESF_EEENS5_IJSF_SC_EEEEEEEvNS4_8identityENS4_23SM90_TMA_LOAD_MULTICASTES1A_vS1B_EENS_8epilogue10collective18CollectiveEpilogueINS1E_23Sm100TmaWarpSpecializedILi2ELi1ELi16ELb1ELb0EEEJSH_NS5_IJNSS_ISF_SC_EENSS_ISG_SC_EEEEESI_SJ_SI_SJ_NS1E_6fusion15FusionCallbacksIS1I_NS1M_17LinearCombinationISI_fSI_fLNS_15FloatRoundStyleE2EEESH_S1L_JEEENS4_5SM1004TMEM4LOAD26SM100_TMEM_LOAD_16dp256b4xES10_NS11_INS12_ILi2ELi4ELi3EEES15_NSS_INS5_IJS16_SG_EEENS5_IJSG_SC_EEEEEEENS4_17SM75_U32x4_LDSM_NENS4_14SM90_TMA_STOREES20_NS4_17SM90_U32x4_STSM_NENS4_39AutoVectorizingCopyWithAssumedAlignmentILi128EEEEEEvvEEEEvNT_6ParamsE,(.L_x_187 - _ZN7cutlass13device_kernelINS_4gemm6kernel13GemmUniversalIN4cute5tupleIJiiiiEEENS1_10collective13CollectiveMmaINS1_35MainloopSm100TmaUmmaWarpSpecializedILi18ELi2ELi4ENS5_IJNS4_1CILi2EEENSA_ILi1EEESC_EEEEENS5_IJNSA_ILi64EEENSA_ILi32EEESF_EEENS_6half_tENS5_IJlSC_lEEESI_SJ_NS4_8TiledMMAINS4_8MMA_AtomIJNS4_20SM100_MMA_F16BF16_SSISI_SI_fLi64ELi32ELNS4_4UMMA5MajorE0ELSO_0ELNSN_7ScaleInE0ELSP_0EEEEEENS4_6LayoutINS5_IJSC_SC_SC_EEENS5_IJNSA_ILi0EEESU_SU_EEEEENS5_IJNS4_10UnderscoreESX_SX_EEEEENS4_13SM90_TMA_LOADENS4_14ComposedLayoutINS4_7SwizzleILi3ELi4ELi3EEENS4_18smem_ptr_flag_bitsILi16EEENSS_INS5_IJNSA_ILi8EEESF_EEENS5_IJSF_SC_EEEEEEEvNS4_8identityENS4_23SM90_TMA_LOAD_MULTICASTES1A_vS1B_EENS_8epilogue10collective18CollectiveEpilogueINS1E_23Sm100TmaWarpSpecializedILi2ELi1ELi16ELb1ELb0EEEJSH_NS5_IJNSS_ISF_SC_EENSS_ISG_SC_EEEEESI_SJ_SI_SJ_NS1E_6fusion15FusionCallbacksIS1I_NS1M_17LinearCombinationISI_fSI_fLNS_15FloatRoundStyleE2EEESH_S1L_JEEENS4_5SM1004TMEM4LOAD26SM100_TMEM_LOAD_16dp256b4xES10_NS11_INS12_ILi2ELi4ELi3EEES15_NSS_INS5_IJS16_SG_EEENS5_IJSG_SC_EEEEEEENS4_17SM75_U32x4_LDSM_NENS4_14SM90_TMA_STOREES20_NS4_17SM90_U32x4_STSM_NENS4_39AutoVectorizingCopyWithAssumedAlignmentILi128EEEEEEvvEEEEvNT_6ParamsE)
        .other          _ZN7cutlass13device_kernelINS_4gemm6kernel13GemmUniversalIN4cute5tupleIJiiiiEEENS1_10collective13CollectiveMmaINS1_35MainloopSm100TmaUmmaWarpSpecializedILi18ELi2ELi4ENS5_IJNS4_1CILi2EEENSA_ILi1EEESC_EEEEENS5_IJNSA_ILi64EEENSA_ILi32EEESF_EEENS_6half_tENS5_IJlSC_lEEESI_SJ_NS4_8TiledMMAINS4_8MMA_AtomIJNS4_20SM100_MMA_F16BF16_SSISI_SI_fLi64ELi32ELNS4_4UMMA5MajorE0ELSO_0ELNSN_7ScaleInE0ELSP_0EEEEEENS4_6LayoutINS5_IJSC_SC_SC_EEENS5_IJNSA_ILi0EEESU_SU_EEEEENS5_IJNS4_10UnderscoreESX_SX_EEEEENS4_13SM90_TMA_LOADENS4_14ComposedLayoutINS4_7SwizzleILi3ELi4ELi3EEENS4_18smem_ptr_flag_bitsILi16EEENSS_INS5_IJNSA_ILi8EEESF_EEENS5_IJSF_SC_EEEEEEEvNS4_8identityENS4_23SM90_TMA_LOAD_MULTICASTES1A_vS1B_EENS_8epilogue10collective18CollectiveEpilogueINS1E_23Sm100TmaWarpSpecializedILi2ELi1ELi16ELb1ELb0EEEJSH_NS5_IJNSS_ISF_SC_EENSS_ISG_SC_EEEEESI_SJ_SI_SJ_NS1E_6fusion15FusionCallbacksIS1I_NS1M_17LinearCombinationISI_fSI_fLNS_15FloatRoundStyleE2EEESH_S1L_JEEENS4_5SM1004TMEM4LOAD26SM100_TMEM_LOAD_16dp256b4xES10_NS11_INS12_ILi2ELi4ELi3EEES15_NSS_INS5_IJS16_SG_EEENS5_IJSG_SC_EEEEEEENS4_17SM75_U32x4_LDSM_NENS4_14SM90_TMA_STOREES20_NS4_17SM90_U32x4_STSM_NENS4_39AutoVectorizingCopyWithAssumedAlignmentILi128EEEEEEvvEEEEvNT_6ParamsE,@"STO_CUDA_ENTRY STV_DEFAULT"
_ZN7cutlass13device_kernelINS_4gemm6kernel13GemmUniversalIN4cute5tupleIJiiiiEEENS1_10collective13CollectiveMmaINS1_35MainloopSm100TmaUmmaWarpSpecializedILi18ELi2ELi4ENS5_IJNS4_1CILi2EEENSA_ILi1EEESC_EEEEENS5_IJNSA_ILi64EEENSA_ILi32EEESF_EEENS_6half_tENS5_IJlSC_lEEESI_SJ_NS4_8TiledMMAINS4_8MMA_AtomIJNS4_20SM100_MMA_F16BF16_SSISI_SI_fLi64ELi32ELNS4_4UMMA5MajorE0ELSO_0ELNSN_7ScaleInE0ELSP_0EEEEEENS4_6LayoutINS5_IJSC_SC_SC_EEENS5_IJNSA_ILi0EEESU_SU_EEEEENS5_IJNS4_10UnderscoreESX_SX_EEEEENS4_13SM90_TMA_LOADENS4_14ComposedLayoutINS4_7SwizzleILi3ELi4ELi3EEENS4_18smem_ptr_flag_bitsILi16EEENSS_INS5_IJNSA_ILi8EEESF_EEENS5_IJSF_SC_EEEEEEEvNS4_8identityENS4_23SM90_TMA_LOAD_MULTICASTES1A_vS1B_EENS_8epilogue10collective18CollectiveEpilogueINS1E_23Sm100TmaWarpSpecializedILi2ELi1ELi16ELb1ELb0EEEJSH_NS5_IJNSS_ISF_SC_EENSS_ISG_SC_EEEEESI_SJ_SI_SJ_NS1E_6fusion15FusionCallbacksIS1I_NS1M_17LinearCombinationISI_fSI_fLNS_15FloatRoundStyleE2EEESH_S1L_JEEENS4_5SM1004TMEM4LOAD26SM100_TMEM_LOAD_16dp256b4xES10_NS11_INS12_ILi2ELi4ELi3EEES15_NSS_INS5_IJS16_SG_EEENS5_IJSG_SC_EEEEEEENS4_17SM75_U32x4_LDSM_NENS4_14SM90_TMA_STOREES20_NS4_17SM90_U32x4_STSM_NENS4_39AutoVectorizingCopyWithAssumedAlignmentILi128EEEEEEvvEEEEvNT_6ParamsE:
[----:B------:R-:W1:Y:S01]  /*0000*/  LDC R1, c[0x0][0x37c] ;  /* 0x0000df00ff017b82 */ /* 0x000e620000000800 */
[----:B------:R-:W2:Y:S01]  /*0010*/  S2R R57, SR_TID.X ;  /* 0x0000000000397919 */ /* 0x000ea20000002100 */
[----:B------:R-:W3:Y:S01]  /*0020*/  LDCU.64 UR8, c[0x0][0x890] ;  /* 0x00011200ff0877ac */ /* 0x000ee20008000a00 */
[----:B------:R-:W-:Y:S02]  /*0030*/  PRMT R49, RZ, 0x7610, R49 ;  /* 0x00007610ff317816 */ /* 0x000fe40000000031 */
[----:B------:R-:W-:Y:S01]  /*0040*/  ELECT P3, URZ, PT ;  /* 0x0000000000ff782f */ /* 0x000fe20003860000 */
[----:B---3--:R-:W-:-:S04]  /*0050*/  UISETP.NE.U32.AND UP0, UPT, UR8, URZ, UPT ;  /* 0x000000ff0800728c */ /* 0x008fc8000bf05070 */
[----:B------:R-:W-:Y:S01]  /*0060*/  UISETP.NE.AND.EX UP0, UPT, UR9, URZ, UPT, UP0 ;  /* 0x000000ff0900728c */ /* 0x000fe2000bf05300 */
[----:B--2---:R-:W-:-:S05]  /*0070*/  SHF.R.U32.HI R50, RZ, 0x5, R57 ;  /* 0x00000005ff327819 */ /* 0x004fca0000011639 */
[----:B------:R-:W2:Y:S02]  /*0080*/  SHFL.IDX PT, R0, R50, RZ, 0x1f ;  /* 0x00001fff32007589 */ /* 0x000ea400000e0000 */
[----:B--2---:R-:W-:Y:S01]  /*0090*/  R2UR UR18, R0 ;  /* 0x00000000001272ca */ /* 0x004fe200000e0000 */
[----:B-1----:R-:W-:-:S14]  /*00a0*/  BRA.U UP0, `(.L_x_0) ;  /* 0x0000000100307547 */ /* 0x002fdc000b800000 */
[----:B------:R-:W1:Y:S02]  /*00b0*/  LDCU.64 UR4, c[0x0][0x888] ;  /* 0x00011100ff0477ac */ /* 0x000e640008000a00 */
[----:B-1----:R-:W-:-:S04]  /*00c0*/  UISETP.NE.U32.AND UP0, UPT, UR4, URZ, UPT ;  /* 0x000000ff0400728c */ /* 0x002fc8000bf05070 */
[----:B------:R-:W-:-:S09]  /*00d0*/  UISETP.NE.AND.EX UP0, UPT, UR5, URZ, UPT, UP0 ;  /* 0x000000ff0500728c */ /* 0x000fd2000bf05300 */
[----:B------:R-:W-:Y:S05]  /*00e0*/  BRA.U !UP0, `(.L_x_1) ;  /* 0x0000000108147547 */ /* 0x000fea000b800000 */
[----:B------:R-:W1:Y:S01]  /*00f0*/  LDC.64 R2, c[0x0][0x888] ;  /* 0x00022200ff027b82 */ /* 0x000e620000000a00 */
[----:B------:R-:W1:Y:S02]  /*0100*/  LDCU.64 UR4, c[0x0][0x358] ;  /* 0x00006b00ff0477ac */ /* 0x000e640008000a00 */
[----:B-1----:R1:W5:Y:S01]  /*0110*/  LDG.E R25, desc[UR4][R2.64] ;  /* 0x0000000402197981 */ /* 0x002362000c1e1900 */
[----:B------:R-:W-:Y:S01]  /*0120*/  HFMA2 R49, -RZ, RZ, 0, 5.9604644775390625e-08 ;  /* 0x00000001ff317431 */ /* 0x000fe200000001ff */
[----:B------:R-:W-:Y:S05]  /*0130*/  BRA `(.L_x_0) ;  /* 0x00000000000c7947 */ /* 0x000fea0003800000 */
.L_x_1:
[----:B------:R-:W1:Y:S01]  /*0140*/  LDCU UR4, c[0x0][0x880] ;  /* 0x00011000ff0477ac */ /* 0x000e620008000800 */
[----:B------:R-:W-:Y:S01]  /*0150*/  HFMA2 R49, -RZ, RZ, 0, 5.9604644775390625e-08 ;  /* 0x00000001ff317431 */ /* 0x000fe200000001ff */
[----:B-1----:R-:W-:-:S07]  /*0160*/  MOV R25, UR4 ;  /* 0x0000000400197c02 */ /* 0x002fce0008000f00 */
.L_x_0:
[----:B------:R-:W2:Y:S02]  /*0170*/  LDCU.64 UR4, c[0x0][0x8b0] ;  /* 0x00011600ff0477ac */ /* 0x000ea40008000a00 */
[----:B--2---:R-:W-:-:S04]  /*0180*/  UISETP.NE.U32.AND UP0, UPT, UR4, URZ, UPT ;  /* 0x000000ff0400728c */ /* 0x004fc8000bf05070 */
[----:B------:R-:W-:-:S09]  /*0190*/  UISETP.NE.AND.EX UP0, UPT, UR5, URZ, UPT, UP0 ;  /* 0x000000ff0500728c */ /* 0x000fd2000bf05300 */
[----:B------:R-:W-:Y:S05]  /*01a0*/  BRA.U UP0, `(.L_x_2) ;  /* 0x0000000100287547 */ /* 0x000fea000b800000 */
[----:B------:R-:W2:Y:S02]  /*01b0*/  LDCU.64 UR4, c[0x0][0x8a8] ;  /* 0x00011500ff0477ac */ /* 0x000ea40008000a00 */
[----:B--2---:R-:W-:-:S04]  /*01c0*/  UISETP.NE.U32.AND UP0, UPT, UR4, URZ, UPT ;  /* 0x000000ff0400728c */ /* 0x004fc8000bf05070 */
[----:B------:R-:W-:-:S09]  /*01d0*/  UISETP.NE.AND.EX UP0, UPT, UR5, URZ, UPT, UP0 ;  /* 0x000000ff0500728c */ /* 0x000fd2000bf05300 */
[----:B------:R-:W-:Y:S05]  /*01e0*/  BRA.U !UP0, `(.L_x_3) ;  /* 0x0000000108107547 */ /* 0x000fea000b800000 */
[----:B-1----:R-:W1:Y:S01]  /*01f0*/  LDC.64 R2, c[0x0][0x8a8] ;  /* 0x00022a00ff027b82 */ /* 0x002e620000000a00 */
[----:B------:R-:W1:Y:S02]  /*0200*/  LDCU.64 UR4, c[0x0][0x358] ;  /* 0x00006b00ff0477ac */ /* 0x000e640008000a00 */
[----:B-1----:R2:W5:Y:S01]  /*0210*/  LDG.E R24, desc[UR4][R2.64] ;  /* 0x0000000402187981 */ /* 0x002562000c1e1900 */
[----:B------:R-:W-:Y:S05]  /*0220*/  BRA `(.L_x_2) ;  /* 0x0000000000087947 */ /* 0x000fea0003800000 */
.L_x_3:
[----:B------:R-:W2:Y:S02]  /*0230*/  LDCU UR4, c[0x0][0x8a0] ;  /* 0x00011400ff0477ac */ /* 0x000ea40008000800 */
[----:B--2---:R-:W-:Y:S02]  /*0240*/  MOV R24, UR4 ;  /* 0x0000000400187c02 */ /* 0x004fe40008000f00 */
.L_x_2:
[----:B------:R-:W-:Y:S01]  /*0250*/  IMAD.U32 R0, RZ, RZ, UR18 ;  /* 0x00000012ff007e24 */ /* 0x000fe2000f8e00ff */
[----:B------:R-:W-:Y:S04]  /*0260*/  BSSY.RECONVERGENT B0, `(.L_x_4) ;  /* 0x000000c000007945 */ /* 0x000fe80003800200 */
[C---:B------:R-:W-:Y:S02]  /*0270*/  ISETP.NE.OR P1, PT, R0.reuse, 0x1, !P3 ;  /* 0x000000010000780c */ /* 0x040fe40005f25670 */
[----:B------:R-:W-:-:S11]  /*0280*/  ISETP.NE.OR P0, PT, R0, 0x3, !P3 ;  /* 0x000000030000780c */ /* 0x000fd60005f05670 */
[----:B------:R-:W-:Y:S05]  /*0290*/  @P1 BRA `(.L_x_5) ;  /* 0x0000000000201947 */ /* 0x000fea0003800000 */
[----:B------:R-:W3:Y:S02]  /*02a0*/  LDCU.64 UR4, c[0x0][0x348] ;  /* 0x00006900ff0477ac */ /* 0x000ee40008000a00 */
[----:B---3--:R-:W-:Y:S02]  /*02b0*/  UIADD3 UR6, UP1, UPT, UR4, 0x80, URZ ;  /* 0x0000008004067890 */ /* 0x008fe4000ff3e0ff */
[----:B------:R-:W-:Y:S02]  /*02c0*/  UIADD3 UR4, UP0, UPT, UR4, 0x180, URZ ;  /* 0x0000018004047890 */ /* 0x000fe4000ff1e0ff */
[----:B------:R-:W-:Y:S02]  /*02d0*/  UIADD3.X UR7, UPT, UPT, URZ, UR5, URZ, UP1, !UPT ;  /* 0x00000005ff077290 */ /* 0x000fe40008ffe4ff */
[----:B------:R-:W-:-:S07]  /*02e0*/  UIADD3.X UR5, UPT, UPT, URZ, UR5, URZ, UP0, !UPT ;  /* 0x00000005ff057290 */ /* 0x000fce00087fe4ff */
[----:B------:R3:W-:Y:S02]  /*02f0*/  UTMACCTL.PF [UR6] ;  /* 0x00000000060079b9 */ /* 0x0007e40008040000 */
[----:B------:R3:W-:Y:S02]  /*0300*/  UTMACCTL.PF [UR4] ;  /* 0x00000000040079b9 */ /* 0x0007e40008040000 */
[----:B---3--:R-:W-:Y:S01]  /*0310*/  NOP ;  /* 0x0000000000007918 */ /* 0x008fe20000000000 */
.L_x_5:
[----:B------:R-:W-:Y:S05]  /*0320*/  BSYNC.RECONVERGENT B0 ;  /* 0x0000000000007941 */ /* 0x000fea0003800200 */
.L_x_4:
[----:B------:R-:W-:Y:S04]  /*0330*/  BSSY.RECONVERGENT B0, `(.L_x_6) ;  /* 0x000000a000007945 */ /* 0x000fe80003800200 */
        /* <DEDUP_REMOVED lines=9> */
.L_x_7:
[----:B------:R-:W-:Y:S05]  /*03d0*/  BSYNC.RECONVERGENT B0 ;  /* 0x0000000000007941 */ /* 0x000fea0003800200 */
.L_x_6:
[----:B------:R-:W3:Y:S01]  /*03e0*/  LDCU.64 UR4, c[0x0][0x888] ;  /* 0x00011100ff0477ac */ /* 0x000ee20008000a00 */
[----:B------:R-:W-:Y:S02]  /*03f0*/  UISETP.EQ.U32.AND UP2, UPT, UR8, URZ, UPT ;  /* 0x000000ff0800728c */ /* 0x000fe4000bf42070 */
[----:B------:R-:W-:Y:S02]  /*0400*/  UPLOP3.LUT UP3, UPT, UPT, UPT, UPT, 0x80, 0x8 ;  /* 0x000000000008789c */ /* 0x000fe40003f6f070 */
[----:B---3--:R-:W-:-:S04]  /*0410*/  UISETP.NE.U32.AND UP0, UPT, UR4, URZ, UPT ;  /* 0x000000ff0400728c */ /* 0x008fc8000bf05070 */
[----:B------:R-:W-:-:S04]  /*0420*/  UISETP.NE.AND.EX UP1, UPT, UR5, URZ, UPT, UP0 ;  /* 0x000000ff0500728c */ /* 0x000fc8000bf25300 */
[----:B------:R-:W-:-:S04]  /*0430*/  UISETP.EQ.OR.EX UP4, UPT, UR9, URZ, !UP1, UP2 ;  /* 0x000000ff0900728c */ /* 0x000fc8000cf82720 */
[----:B------:R-:W-:-:S05]  /*0440*/  UP2UR UR62, UPR, URZ, 0x10 ;  /* 0x00000010ff3e7883 */ /* 0x000fca0008000000 */
[----:B------:R-:W-:Y:S07]  /*0450*/  BRA.U !UP4, `(.L_x_8) ;  /* 0x000000010c207547 */ /* 0x000fee000b800000 */
[----:B------:R-:W-:Y:S01]  /*0460*/  UISETP.NE.U32.AND UP2, UPT, UR8, URZ, UPT ;  /* 0x000000ff0800728c */ /* 0x000fe2000bf45070 */
[----:B-----5:R-:W-:Y:S01]  /*0470*/  FSETP.NEU.AND P0, PT, R25, RZ, PT ;  /* 0x000000ff1900720b */ /* 0x020fe20003f0d000 */
[----:B------:R-:W-:Y:S02]  /*0480*/  USEL UR4, URZ, 0xffffffff, UP1 ;  /* 0xffffffffff047887 */ /* 0x000fe40008800000 */
[----:B------:R-:W-:-:S10]  /*0490*/  UISETP.NE.AND.EX UP2, UPT, UR9, URZ, UPT, UP2 ;  /* 0x000000ff0900728c */ /* 0x000fd4000bf45320 */
[----:B------:R-:W-:Y:S01]  /*04a0*/  VOTEU.ANY UP0, P0 ;  /* 0x0000000000ff7886 */ /* 0x000fe20000000100 */
[----:B------:R-:W-:-:S04]  /*04b0*/  @!UP2 USEL UR4, URZ, 0xffffffff, UP0 ;  /* 0xffffffffff04a887 */ /* 0x000fc80008000000 */
[----:B------:R-:W-:-:S04]  /*04c0*/  ULOP3.LUT UR4, UR4, 0x1, URZ, 0xc0, !UPT ;  /* 0x0000000104047892 */ /* 0x000fc8000f8ec0ff */
[----:B------:R-:W-:-:S11]  /*04d0*/  UISETP.NE.U32.AND UP3, UPT, UR4, 0x1, UPT ;  /* 0x000000010400788c */ /* 0x000fd6000bf65070 */
.L_x_8:
[----:B-12---:R-:W1:Y:S02]  /*04e0*/  SHFL.IDX PT, R2, R50, RZ, 0x1f ;  /* 0x00001fff32027589 */ /* 0x006e6400000e0000 */
[----:B-1----:R-:W-:-:S13]  /*04f0*/  ISETP.NE.AND P0, PT, R2, RZ, PT ;  /* 0x000000ff0200720c */ /* 0x002fda0003f05270 */
[----:B------:R-:W-:Y:S05]  /*0500*/  @P0 BRA `(.L_x_9) ;  /* 0x0000000000d40947 */ /* 0x000fea0003800000 */
[----:B------:R-:W-:Y:S01]  /*0510*/  ELECT P0, URZ, PT ;  /* 0x0000000000ff782f */ /* 0x000fe20003800000 */
[----:B------:R-:W-:-:S12]  /*0520*/  BSSY.RECONVERGENT B0, `(.L_x_9) ;  /* 0x0000033000007945 */ /* 0x000fd80003800200 */
[----:B------:R-:W-:Y:S05]  /*0530*/  @!P0 BRA `(.L_x_10) ;  /* 0x0000000000c48947 */ /* 0x000fea0003800000 */
[----:B------:R-:W1:Y:S01]  /*0540*/  S2UR UR4, SR_CgaCtaId ;  /* 0x00000000000479c3 */ /* 0x000e620000008800 */
[----:B------:R-:W-:Y:S01]  /*0550*/  UMOV UR5, 0x400 ;  /* 0x0000040000057882 */ /* 0x000fe20000000000 */
[----:B------:R-:W-:Y:S01]  /*0560*/  UMOV UR8, 0x1 ;  /* 0x0000000100087882 */ /* 0x000fe20000000000 */
[----:B------:R-:W-:Y:S01]  /*0570*/  UMOV UR6, 0x2 ;  /* 0x0000000200067882 */ /* 0x000fe20000000000 */
[----:B------:R-:W-:-:S04]  /*0580*/  UIADD3 UR8, UPT, UPT, -UR8, 0x100000, URZ ;  /* 0x0010000008087890 */ /* 0x000fc8000fffe1ff */
[----:B------:R-:W-:Y:S02]  /*0590*/  USHF.L.U32 UR9, UR8, 0xb, URZ ;  /* 0x0000000b08097899 */ /* 0x000fe400080006ff */
[----:B------:R-:W-:Y:S02]  /*05a0*/  USHF.L.U32 UR8, UR8, 0x1, URZ ;  /* 0x0000000108087899 */ /* 0x000fe400080006ff */
[----:B------:R-:W-:-:S04]  /*05b0*/  UIADD3 UR6, UPT, UPT, -UR6, 0x100000, URZ ;  /* 0x0010000006067890 */ /* 0x000fc8000fffe1ff */
[----:B------:R-:W-:Y:S02]  /*05c0*/  USHF.L.U32 UR7, UR6, 0xb, URZ ;  /* 0x0000000b06077899 */ /* 0x000fe400080006ff */
[----:B------:R-:W-:Y:S02]  /*05d0*/  USHF.L.U32 UR6, UR6, 0x1, URZ ;  /* 0x0000000106067899 */ /* 0x000fe400080006ff */
[----:B-1----:R-:W-:Y:S01]  /*05e0*/  ULEA UR4, UR4, UR5, 0x18 ;  /* 0x0000000504047291 */ /* 0x002fe2000f8ec0ff */
[----:B------:R-:W1:Y:S11]  /*05f0*/  FENCE.VIEW.ASYNC.S ;  /* 0x00000000000073c6 */ /* 0x000e760000000000 */
[----:B-1----:R1:W2:Y:S01]  /*0600*/  SYNCS.EXCH.64 URZ, [UR4], UR8 ;  /* 0x0000000804ff75b2 */ /* 0x0022a20008000100 */
[----:B------:R1:W3:Y:S01]  /*0610*/  SYNCS.EXCH.64 URZ, [UR4+0x90], UR6 ;  /* 0x0000900604ff75b2 */ /* 0x0002e20008000100 */
[----:B------:R1:W4:Y:S01]  /*0620*/  SYNCS.EXCH.64 URZ, [UR4+0x8], UR8 ;  /* 0x0000080804ff75b2 */ /* 0x0003220008000100 */
[----:B------:R1:W1:Y:S01]  /*0630*/  SYNCS.EXCH.64 URZ, [UR4+0x98], UR6 ;  /* 0x0000980604ff75b2 */ /* 0x0002620008000100 */
        /* <DEDUP_REMOVED lines=32> */
[----:B--234-:R-:W-:Y:S01]  /*0840*/  NOP ;  /* 0x0000000000007918 */ /* 0x01cfe20000000000 */
.L_x_10:
[----:B-1----:R-:W-:Y:S05]  /*0850*/  BSYNC.RECONVERGENT B0 ;  /* 0x0000000000007941 */ /* 0x002fea0003800200 */
.L_x_9:
[----:B------:R-:W1:Y:S01]  /*0860*/  SHFL.IDX PT, R2, R50, RZ, 0x1f ;  /* 0x00001fff32027589 */ /* 0x000e6200000e0000 */
[----:B------:R-:W-:Y:S01]  /*0870*/  NOP ;  /* 0x0000000000007918 */ /* 0x000fe20000000000 */
[----:B-1----:R-:W-:-:S13]  /*0880*/  ISETP.NE.AND P0, PT, R2, 0x1, PT ;  /* 0x000000010200780c */ /* 0x002fda0003f05270 */
[----:B------:R-:W-:Y:S05]  /*0890*/  @P0 BRA `(.L_x_11) ;  /* 0x0000000000480947 */ /* 0x000fea0003800000 */
        /* <DEDUP_REMOVED lines=9> */
[----:B------:R-:W-:Y:S01]  /*0930*/  USHF.L.U32 UR6, UR6, 0x1, URZ ;  /* 0x0000000106067899 */ /* 0x000fe200080006ff */
[----:B------:R-:W-:Y:S01]  /*0940*/  ELECT P0, URZ, PT ;  /* 0x0000000000ff782f */ /* 0x000fe20003800000 */
[----:B-1----:R-:W-:Y:S01]  /*0950*/  ULEA UR4, UR4, UR5, 0x18 ;  /* 0x0000000504047291 */ /* 0x002fe2000f8ec0ff */
[----:B------:R-:W1:Y:S11]  /*0960*/  FENCE.VIEW.ASYNC.S ;  /* 0x00000000000073c6 */ /* 0x000e760000000000 */
[----:B-1----:R1:W2:Y:S01]  /*0970*/  SYNCS.EXCH.64 URZ, [UR4+0x120], UR8 ;  /* 0x0001200804ff75b2 */ /* 0x0022a20008000100 */
[----:B------:R1:W3:Y:S01]  /*0980*/  SYNCS.EXCH.64 URZ, [UR4+0x130], UR6 ;  /* 0x0001300604ff75b2 */ /* 0x0002e20008000100 */
[----:B------:R1:W4:Y:S01]  /*0990*/  SYNCS.EXCH.64 URZ, [UR4+0x128], UR8 ;  /* 0x0001280804ff75b2 */ /* 0x0003220008000100 */
[----:B------:R1:W1:Y:S01]  /*09a0*/  SYNCS.EXCH.64 URZ, [UR4+0x138], UR6 ;  /* 0x0001380604ff75b2 */ /* 0x0002620008000100 */
[----:B------:R-:W-:Y:S01]  /*09b0*/  NOP ;  /* 0x0000000000007918 */ /* 0x000fe20000000000 */
.L_x_11:
[----:B------:R-:W2:Y:S01]  /*09c0*/  SHFL.IDX PT, R2, R50, RZ, 0x1f ;  /* 0x00001fff32027589 */ /* 0x000ea200000e0000 */
[----:B------:R-:W-:Y:S01]  /*09d0*/  NOP ;  /* 0x0000000000007918 */ /* 0x000fe20000000000 */
[----:B--2---:R-:W-:-:S13]  /*09e0*/  ISETP.NE.AND P0, PT, R2, 0x3, PT ;  /* 0x000000030200780c */ /* 0x004fda0003f05270 */
[----:B------:R-:W-:Y:S05]  /*09f0*/  @P0 BRA `(.L_x_12) ;  /* 0x0000000000300947 */ /* 0x000fea0003800000 */
[----:B-1----:R-:W1:Y:S01]  /*0a00*/  S2UR UR4, SR_CgaCtaId ;  /* 0x00000000000479c3 */ /* 0x002e620000008800 */
[----:B------:R-:W-:Y:S01]  /*0a10*/  UMOV UR6, 0x400 ;  /* 0x0000040000067882 */ /* 0x000fe20000000000 */
[----:B------:R-:W-:Y:S01]  /*0a20*/  UMOV UR5, 0x20 ;  /* 0x0000002000057882 */ /* 0x000fe20000000000 */
[----:B------:R-:W-:Y:S01]  /*0a30*/  ELECT P0, URZ, PT ;  /* 0x0000000000ff782f */ /* 0x000fe20003800000 */
[----:B-1----:R-:W-:Y:S02]  /*0a40*/  ULEA UR6, UR4, UR6, 0x18 ;  /* 0x0000000604067291 */ /* 0x002fe4000f8ec0ff */
[----:B------:R-:W-:-:S04]  /*0a50*/  UIADD3 UR4, UPT, UPT, -UR5, 0x100000, URZ ;  /* 0x0010000005047890 */ /* 0x000fc8000fffe1ff */
[----:B------:R-:W-:Y:S02]  /*0a60*/  USHF.L.U32 UR5, UR4, 0xb, URZ ;  /* 0x0000000b04057899 */ /* 0x000fe400080006ff */
[----:B------:R-:W-:Y:S01]  /*0a70*/  USHF.L.U32 UR4, UR4, 0x1, URZ ;  /* 0x0000000104047899 */ /* 0x000fe200080006ff */
[----:B------:R-:W1:Y:S11]  /*0a80*/  FENCE.VIEW.ASYNC.S ;  /* 0x00000000000073c6 */ /* 0x000e760000000000 */
[----:B-1----:R2:W1:Y:S01]  /*0a90*/  SYNCS.EXCH.64 URZ, [UR6+0x140], UR4 ;  /* 0x0001400406ff75b2 */ /* 0x0024620008000100 */
[----:B------:R2:W1:Y:S02]  /*0aa0*/  SYNCS.EXCH.64 URZ, [UR6+0x148], UR4 ;  /* 0x0001480406ff75b2 */ /* 0x0004640008000100 */
[----:B--2---:R-:W-:Y:S01]  /*0ab0*/  NOP ;  /* 0x0000000000007918 */ /* 0x004fe20000000000 */
.L_x_12:
[----:B------:R-:W2:Y:S01]  /*0ac0*/  SHFL.IDX PT, R2, R50, RZ, 0x1f ;  /* 0x00001fff32027589 */ /* 0x000ea200000e0000 */
[----:B------:R-:W-:Y:S01]  /*0ad0*/  NOP ;  /* 0x0000000000007918 */ /* 0x000fe20000000000 */
[----:B--2---:R-:W-:-:S13]  /*0ae0*/  ISETP.NE.AND P0, PT, R2, 0x4, PT ;  /* 0x000000040200780c */ /* 0x004fda0003f05270 */
[----:B------:R-:W-:Y:S05]  /*0af0*/  @P0 BRA `(.L_x_13) ;  /* 0x00000000004c0947 */ /* 0x000fea0003800000 */
[----:B-1----:R-:W1:Y:S01]  /*0b00*/  S2UR UR6, SR_CgaCtaId ;  /* 0x00000000000679c3 */ /* 0x002e620000008800 */
[----:B------:R-:W-:Y:S01]  /*0b10*/  UMOV UR4, 0x1e0 ;  /* 0x000001e000047882 */ /* 0x000fe20000000000 */
[----:B------:R-:W-:Y:S01]  /*0b20*/  UMOV UR5, 0x400 ;  /* 0x0000040000057882 */ /* 0x000fe20000000000 */
[----:B------:R-:W-:Y:S01]  /*0b30*/  USEL UR4, UR4, 0x1a0, UP3 ;  /* 0x000001a004047887 */ /* 0x000fe20009800000 */
[----:B------:R-:W-:Y:S01]  /*0b40*/  UMOV UR8, 0x1 ;  /* 0x0000000100087882 */ /* 0x000fe20000000000 */
[----:B------:R-:W-:Y:S01]  /*0b50*/  ELECT P0, URZ, PT ;  /* 0x0000000000ff782f */ /* 0x000fe20003800000 */
[----:B------:R-:W-:-:S04]  /*0b60*/  UIADD3 UR8, UPT, UPT, -UR8, 0x100000, URZ ;  /* 0x0010000008087890 */ /* 0x000fc8000fffe1ff */
[----:B------:R-:W-:Y:S02]  /*0b70*/  USHF.L.U32 UR9, UR8, 0xb, URZ ;  /* 0x0000000b08097899 */ /* 0x000fe400080006ff */
[----:B------:R-:W-:Y:S02]  /*0b80*/  USHF.L.U32 UR8, UR8, 0x1, URZ ;  /* 0x0000000108087899 */ /* 0x000fe400080006ff */
[----:B-1----:R-:W-:Y:S02]  /*0b90*/  ULEA UR6, UR6, UR5, 0x18 ;  /* 0x0000000506067291 */ /* 0x002fe4000f8ec0ff */
[----:B------:R-:W-:-:S04]  /*0ba0*/  UIADD3 UR4, UPT, UPT, -UR4, 0x100000, URZ ;  /* 0x0010000004047890 */ /* 0x000fc8000fffe1ff */
[----:B------:R-:W-:Y:S02]  /*0bb0*/  USHF.L.U32 UR5, UR4, 0xb, URZ ;  /* 0x0000000b04057899 */ /* 0x000fe400080006ff */
[----:B------:R-:W-:Y:S01]  /*0bc0*/  USHF.L.U32 UR4, UR4, 0x1, URZ ;  /* 0x0000000104047899 */ /* 0x000fe200080006ff */
[----:B------:R-:W1:Y:S03]  /*0bd0*/  FENCE.VIEW.ASYNC.S ;  /* 0x00000000000073c6 */ /* 0x000e660000000000 */
[----:B-1----:R2:W1:Y:S08]  /*0be0*/  SYNCS.EXCH.64 URZ, [UR6+0x150], UR8 ;  /* 0x0001500806ff75b2 */ /* 0x0024700008000100 */
[----:B------:R2:W1:Y:S01]  /*0bf0*/  SYNCS.EXCH.64 URZ, [UR6+0x160], UR4 ;  /* 0x0001600406ff75b2 */ /* 0x0004620008000100 */
[----:B------:R2:W1:Y:S01]  /*0c00*/  SYNCS.EXCH.64 URZ, [UR6+0x158], UR8 ;  /* 0x0001580806ff75b2 */ /* 0x0004620008000100 */
[----:B------:R2:W1:Y:S02]  /*0c10*/  SYNCS.EXCH.64 URZ, [UR6+0x168], UR4 ;  /* 0x0001680406ff75b2 */ /* 0x0004640008000100 */
[----:B--2---:R-:W-:Y:S01]  /*0c20*/  NOP ;  /* 0x0000000000007918 */ /* 0x004fe20000000000 */
.L_x_13:
[----:B------:R-:W2:Y:S01]  /*0c30*/  SHFL.IDX PT, R2, R50, RZ, 0x1f ;  /* 0x00001fff32027589 */ /* 0x000ea200000e0000 */
[----:B------:R-:W-:Y:S01]  /*0c40*/  NOP ;  /* 0x0000000000007918 */ /* 0x000fe20000000000 */
[----:B--2---:R-:W-:-:S13]  /*0c50*/  ISETP.NE.AND P0, PT, R2, 0x5, PT ;  /* 0x000000050200780c */ /* 0x004fda0003f05270 */
[----:B------:R-:W-:Y:S05]  /*0c60*/  @P0 BRA `(.L_x_14) ;  /* 0x0000000000580947 */ /* 0x000fea0003800000 */
[----:B-1----:R-:W1:Y:S01]  /*0c70*/  S2UR UR4, SR_CgaCtaId ;  /* 0x00000000000479c3 */ /* 0x002e620000008800 */
        /* <DEDUP_REMOVED lines=12> */
[----:B-1----:R2:W1:Y:S01]  /*0d40*/  SYNCS.EXCH.64 URZ, [UR4+0x170], UR8 ;  /* 0x0001700804ff75b2 */ /* 0x0024620008000100 */
[----:B------:R2:W1:Y:S01]  /*0d50*/  SYNCS.EXCH.64 URZ, [UR4+0x190], UR6 ;  /* 0x0001900604ff75b2 */ /* 0x0004620008000100 */
[----:B------:R2:W1:Y:S01]  /*0d60*/  SYNCS.EXCH.64 URZ, [UR4+0x178], UR8 ;  /* 0x0001780804ff75b2 */ /* 0x0004620008000100 */
[----:B------:R2:W1:Y:S01]  /*0d70*/  SYNCS.EXCH.64 URZ, [UR4+0x198], UR6 ;  /* 0x0001980604ff75b2 */ /* 0x0004620008000100 */
[----:B------:R2:W1:Y:S01]  /*0d80*/  SYNCS.EXCH.64 URZ, [UR4+0x180], UR8 ;  /* 0x0001800804ff75b2 */ /* 0x0004620008000100 */
[----:B------:R2:W1:Y:S01]  /*0d90*/  SYNCS.EXCH.64 URZ, [UR4+0x1a0], UR6 ;  /* 0x0001a00604ff75b2 */ /* 0x0004620008000100 */
[----:B------:R2:W1:Y:S01]  /*0da0*/  SYNCS.EXCH.64 URZ, [UR4+0x188], UR8 ;  /* 0x0001880804ff75b2 */ /* 0x0004620008000100 */
[----:B------:R2:W1:Y:S02]  /*0db0*/  SYNCS.EXCH.64 URZ, [UR4+0x1a8], UR6 ;  /* 0x0001a80604ff75b2 */ /* 0x0004640008000100 */
[----:B--2---:R-:W-:Y:S01]  /*0dc0*/  NOP ;  /* 0x0000000000007918 */ /* 0x004fe20000000000 */
.L_x_14:
[----:B------:R-:W2:Y:S01]  /*0dd0*/  SHFL.IDX PT, R2, R50, RZ, 0x1f ;  /* 0x00001fff32027589 */ /* 0x000ea200000e0000 */
[----:B------:R-:W-:Y:S01]  /*0de0*/  NOP ;  /* 0x0000000000007918 */ /* 0x000fe20000000000 */
[----:B--2---:R-:W-:-:S13]  /*0df0*/  ISETP.NE.AND P0, PT, R2, 0x3, PT ;  /* 0x000000030200780c */ /* 0x004fda0003f05270 */
[----:B------:R-:W-:Y:S05]  /*0e00*/  @P0 BRA `(.L_x_15) ;  /* 0x0000000000380947 */ /* 0x000fea0003800000 */
[----:B------:R-:W2:Y:S01]  /*0e10*/  S2UR UR5, SR_CgaCtaId ;  /* 0x00000000000579c3 */ /* 0x000ea20000008800 */
[----:B-1----:R-:W-:Y:S01]  /*0e20*/  UMOV UR4, 0x400 ;  /* 0x0000040000047882 */ /* 0x002fe20000000000 */
[----:B------:R-:W-:Y:S01]  /*0e30*/  UMOV UR6, 0x20 ;  /* 0x0000002000067882 */ /* 0x000fe20000000000 */
[----:B------:R-:W-:Y:S01]  /*0e40*/  ELECT P0, URZ, PT ;  /* 0x0000000000ff782f */ /* 0x000fe20003800000 */
[----:B------:R-:W-:-:S04]  /*0e50*/  UIADD3 UR6, UPT, UPT, -UR6, 0x100000, URZ ;  /* 0x0010000006067890 */ /* 0x000fc8000fffe1ff */
[----:B------:R-:W-:Y:S02]  /*0e60*/  USHF.L.U32 UR7, UR6, 0xb, URZ ;  /* 0x0000000b06077899 */ /* 0x000fe400080006ff */
[----:B------:R-:W-:Y:S02]  /*0e70*/  USHF.L.U32 UR6, UR6, 0x1, URZ ;  /* 0x0000000106067899 */ /* 0x000fe400080006ff */
[----:B--2---:R-:W-:Y:S01]  /*0e80*/  ULEA UR4, UR5, UR4, 0x18 ;  /* 0x0000000405047291 */ /* 0x004fe2000f8ec0ff */
[----:B------:R-:W1:Y:S11]  /*0e90*/  FENCE.VIEW.ASYNC.S ;  /* 0x00000000000073c6 */ /* 0x000e760000000000 */
[----:B-1----:R2:W1:Y:S01]  /*0ea0*/  SYNCS.EXCH.64 URZ, [UR4+0x1b0], UR6 ;  /* 0x0001b00604ff75b2 */ /* 0x0024620008000100 */
[----:B------:R2:W1:Y:S01]  /*0eb0*/  SYNCS.EXCH.64 URZ, [UR4+0x1c0], UR6 ;  /* 0x0001c00604ff75b2 */ /* 0x0004620008000100 */
[----:B------:R2:W1:Y:S01]  /*0ec0*/  SYNCS.EXCH.64 URZ, [UR4+0x1b8], UR6 ;  /* 0x0001b80604ff75b2 */ /* 0x0004620008000100 */
[----:B------:R2:W1:Y:S02]  /*0ed0*/  SYNCS.EXCH.64 URZ, [UR4+0x1c8], UR6 ;  /* 0x0001c80604ff75b2 */ /* 0x0004640008000100 */
[----:B--2---:R-:W-:Y:S01]  /*0ee0*/  NOP ;  /* 0x0000000000007918 */ /* 0x004fe20000000000 */
.L_x_15:
[----:B-1----:R-:W1:Y:S01]  /*0ef0*/  LDCU UR4, c[0x0][0x36c] ;  /* 0x00006d80ff0477ac */ /* 0x002e620008000800 */
[----:B------:R-:W-:Y:S01]  /*0f00*/  ISETP.NE.OR P3, PT, R0, 0x2, !P3 ;  /* 0x000000020000780c */ /* 0x000fe20005f65670 */
[----:B------:R-:W-:Y:S01]  /*0f10*/  NOP ;  /* 0x0000000000007918 */ /* 0x000fe20000000000 */
[----:B------:R-:W-:Y:S01]  /*0f20*/  LOP3.LUT R0, R57, 0x1f, RZ, 0xc0, !PT ;  /* 0x0000001f39007812 */ /* 0x000fe200078ec0ff */
[----:B------:R-:W-:Y:S02]  /*0f30*/  UISETP.NE.AND UP4, UPT, UR18, 0x2, UPT ;  /* 0x000000021200788c */ /* 0x000fe4000bf85270 */
[----:B------:R-:W-:Y:S02]  /*0f40*/  UISETP.NE.AND UP5, UPT, UR18, URZ, UPT ;  /* 0x000000ff1200728c */ /* 0x000fe4000bfa5270 */
[----:B-1----:R-:W-:-:S09]  /*0f50*/  UISETP.EQ.U32.AND UP6, UPT, UR4, 0x1, UPT ;  /* 0x000000010400788c */ /* 0x002fd2000bfc2070 */
[----:B------:R-:W-:Y:S05]  /*0f60*/  BRA.U !UP6, `(.L_x_16) ;  /* 0x000000010e087547 */ /* 0x000fea000b800000 */
[----:B---34-:R-:W-:Y:S01]  /*0f70*/  UCGABAR_ARV ;  /* 0x00000000000079c7 */ /* 0x018fe20008000000 */
[----:B------:R-:W-:Y:S05]  /*0f80*/  BRA `(.L_x_17) ;  /* 0x0000000000047947 */ /* 0x000fea0003800000 */
.L_x_16:
[----:B---34-:R-:W-:Y:S01]  /*0f90*/  NOP ;  /* 0x0000000000007918 */ /* 0x018fe20000000000 */
.L_x_17:
[----:B------:R-:W1:Y:S01]  /*0fa0*/  S2UR UR47, SR_CTAID.X ;  /* 0x00000000002f79c3 */ /* 0x000e620000002500 */
[----:B------:R-:W-:-:S05]  /*0fb0*/  CS2R.32 R3, SR_CgaSize ;  /* 0x0000000000037805 */ /* 0x000fca0000008a00 */
[----:B------:R-:W-:-:S05]  /*0fc0*/  IMAD R3, R3, -0xa0, RZ ;  /* 0xffffff6003037824 */ /* 0x000fca00078e02ff */
[----:B------:R-:W-:-:S14]  /*0fd0*/  R2UR UR5, R3 ;  /* 0x00000000030572ca */ /* 0x000fdc00000e0000 */
[----:B------:R-:W2:Y:S01]  /*0fe0*/  LDCU UR5, c[0x0][UR5+0x2b0] ;  /* 0x00005600050577ac */ /* 0x000ea20008000800 */
[----:B------:R-:W-:-:S05]  /*0ff0*/  CS2R.32 R3, SR_CgaSize ;  /* 0x0000000000037805 */ /* 0x000fca0000008a00 */
[----:B------:R-:W-:-:S05]  /*1000*/  IMAD R3, R3, -0xa0, RZ ;  /* 0xffffff6003037824 */ /* 0x000fca00078e02ff */
[----:B------:R-:W-:-:S14]  /*1010*/  R2UR UR4, R3 ;  /* 0x00000000030472ca */ /* 0x000fdc00000e0000 */
[----:B------:R-:W3:Y:S01]  /*1020*/  LDCU UR4, c[0x0][UR4+0x2b4] ;  /* 0x00005680040477ac */ /* 0x000ee20008000800 */
[----:B------:R-:W4:Y:S01]  /*1030*/  S2UR UR46, SR_CTAID.Y ;  /* 0x00000000002e79c3 */ /* 0x000f220000002600 */
[----:B------:R-:W-:-:S05]  /*1040*/  CS2R.32 R3, SR_CgaSize ;  /* 0x0000000000037805 */ /* 0x000fca0000008a00 */
[----:B------:R-:W-:-:S05]  /*1050*/  IMAD R3, R3, -0xa0, RZ ;  /* 0xffffff6003037824 */ /* 0x000fca00078e02ff */
[----:B------:R-:W-:-:S14]  /*1060*/  R2UR UR60, R3 ;  /* 0x00000000033c72ca */ /* 0x000fdc00000e0000 */
[----:B------:R-:W3:Y:S01]  /*1070*/  LDCU UR60, c[0x0][UR60+0x2a0] ;  /* 0x000054003c3c77ac */ /* 0x000ee20008000800 */
[----:B------:R-:W-:-:S05]  /*1080*/  CS2R.32 R3, SR_CgaSize ;  /* 0x0000000000037805 */ /* 0x000fca0000008a00 */
[----:B------:R-:W-:-:S05]  /*1090*/  IMAD R3, R3, -0xa0, RZ ;  /* 0xffffff6003037824 */ /* 0x000fca00078e02ff */
[----:B------:R-:W-:-:S14]  /*10a0*/  R2UR UR57, R3 ;  /* 0x00000000033972ca */ /* 0x000fdc00000e0000 */
[----:B------:R-:W3:Y:S01]  /*10b0*/  LDCU UR57, c[0x0][UR57+0x2a4] ;  /* 0x00005480393977ac */ /* 0x000ee20008000800 */
[----:B------:R-:W3:Y:S01]  /*10c0*/  S2UR UR7, SR_CgaCtaId ;  /* 0x00000000000779c3 */ /* 0x000ee20000008800 */
[----:B------:R-:W3:Y:S01]  /*10d0*/  LDCU UR19, c[0x0][0xb24] ;  /* 0x00016480ff1377ac */ /* 0x000ee20008000800 */
[----:B------:R-:W3:Y:S01]  /*10e0*/  LDCU UR42, c[0x0][0xb24] ;  /* 0x00016480ff2a77ac */ /* 0x000ee20008000800 */
[----:B-1----:R-:W-:Y:S01]  /*10f0*/  I2FP.F32.U32 R3, UR47 ;  /* 0x0000002f00037c45 */ /* 0x002fe20008201000 */
[----:B------:R-:W1:Y:S04]  /*1100*/  LDCU UR22, c[0x0][0xb30] ;  /* 0x00016600ff1677ac */ /* 0x000e680008000800 */
[----:B--2---:R-:W-:Y:S01]  /*1110*/  FMUL R3, R3, UR5 ;  /* 0x0000000503037c20 */ /* 0x004fe20008400000 */
[----:B----4-:R-:W-:-:S05]  /*1120*/  I2FP.F32.U32 R2, UR46 ;  /* 0x0000002e00027c45 */ /* 0x010fca0008201000 */
[----:B------:R-:W2:Y:S01]  /*1130*/  F2I.U32.TRUNC.NTZ R3, R3 ;  /* 0x0000000300037305 */ /* 0x000ea2000020f000 */
[----:B---3--:R-:W-:Y:S01]  /*1140*/  FMUL R2, R2, UR4 ;  /* 0x0000000402027c20 */ /* 0x008fe20008400000 */
[----:B------:R-:W-:-:S06]  /*1150*/  USHF.L.U32 UR28, UR7, 0xa, URZ ;  /* 0x0000000a071c7899 */ /* 0x000fcc00080006ff */
[----:B------:R-:W3:Y:S01]  /*1160*/  F2I.U32.TRUNC.NTZ R2, R2 ;  /* 0x0000000200027305 */ /* 0x000ee2000020f000 */
[----:B------:R-:W-:Y:S01]  /*1170*/  ULOP3.LUT UR28, UR28, 0x400, URZ, 0xc0, !UPT ;  /* 0x000004001c1c7892 */ /* 0x000fe2000f8ec0ff */
[----:B--2---:R-:W-:Y:S02]  /*1180*/  R2UR UR4, R3 ;  /* 0x00000000030472ca */ /* 0x004fe400000e0000 */
[----:B---3--:R-:W-:Y:S02]  /*1190*/  R2UR UR6, R2 ;  /* 0x00000000020672ca */ /* 0x008fe400000e0000 */
[----:B------:R-:W-:-:S09]  /*11a0*/  PRMT R2, RZ, 0x7610, R2 ;  /* 0x00007610ff027816 */ /* 0x000fd20000000002 */
[----:B------:R-:W-:-:S04]  /*11b0*/  UIADD3 UR5, UPT, UPT, -UR4, URZ, URZ ;  /* 0x000000ff04057290 */ /* 0x000fc8000fffe1ff */
[----:B------:R-:W-:Y:S02]  /*11c0*/  UIMAD UR60, UR60, UR5, UR47 ;  /* 0x000000053c3c72a4 */ /* 0x000fe4000f8e022f */
[----:B------:R-:W-:-:S04]  /*11d0*/  UIADD3 UR4, UPT, UPT, -UR6, URZ, URZ ;  /* 0x000000ff06047290 */ /* 0x000fc8000fffe1ff */
[----:B------:R-:W-:Y:S01]  /*11e0*/  UIMAD UR57, UR57, UR4, UR46 ;  /* 0x00000004393972a4 */ /* 0x000fe2000f8e022e */
[----:B-1----:R-:W-:Y:S11]  /*11f0*/  BRA.U UP5, `(.L_x_18) ;  /* 0x0000000105247547 */ /* 0x002ff6000b800000 */
[----:B------:R-:W-:-:S04]  /*1200*/  UISETP.NE.AND UP0, UPT, UR57, URZ, UPT ;  /* 0x000000ff3900728c */ /* 0x000fc8000bf05270 */
[----:B------:R-:W-:-:S04]  /*1210*/  UISETP.EQ.OR UP0, UPT, UR60, URZ, !UP0 ;  /* 0x000000ff3c00728c */ /* 0x000fc8000c702670 */
[----:B------:R-:W-:Y:S02]  /*1220*/  USEL UR5, URZ, 0x1, !UP0 ;  /* 0x00000001ff057887 */ /* 0x000fe4000c000000 */
[----:B------:R-:W-:-:S04]  /*1230*/  UISETP.NE.AND UP0, UPT, UR57, URZ, UPT ;  /* 0x000000ff3900728c */ /* 0x000fc8000bf05270 */
[----:B------:R-:W-:Y:S02]  /*1240*/  USEL UR4, URZ, 0x2, UP0 ;  /* 0x00000002ff047887 */ /* 0x000fe40008000000 */
[----:B------:R-:W-:-:S04]  /*1250*/  UISETP.NE.AND UP0, UPT, UR60, 0x1, UPT ;  /* 0x000000013c00788c */ /* 0x000fc8000bf05270 */
[----:B------:R-:W-:-:S04]  /*1260*/  USEL UR4, UR4, 0x2, UP0 ;  /* 0x0000000204047887 */ /* 0x000fc80008000000 */
[----:B------:R-:W-:-:S06]  /*1270*/  UIADD3 UR4, UPT, UPT, UR5, UR4, URZ ;  /* 0x0000000405047290 */ /* 0x000fcc000fffe0ff */
[----:B------:R-:W-:-:S07]  /*1280*/  MOV R2, UR4 ;  /* 0x0000000400027c02 */ /* 0x000fce0008000f00 */
.L_x_18:
[----:B------:R-:W1:Y:S01]  /*1290*/  S2UR UR36, SR_CTAID.Z ;  /* 0x00000000002479c3 */ /* 0x000e620000002700 */
[----:B------:R-:W-:-:S09]  /*12a0*/  UISETP.GE.AND UP0, UPT, UR19, 0x1, UPT ;  /* 0x000000011300788c */ /* 0x000fd2000bf06270 */
[----:B------:R-:W-:Y:S05]  /*12b0*/  BRA.U !UP0, `(.L_x_19) ;  /* 0x0000000108d47547 */ /* 0x000fea000b800000 */
[----:B------:R-:W2:Y:S01]  /*12c0*/  LDCU.128 UR12, c[0x0][0xb10] ;  /* 0x00016200ff0c77ac */ /* 0x000ea20008000c00 */
[----:B------:R-:W3:Y:S01]  /*12d0*/  LDCU UR20, c[0x0][0xb0c] ;  /* 0x00016180ff1477ac */ /* 0x000ee20008000800 */
[----:B------:R-:W4:Y:S01]  /*12e0*/  LDCU UR6, c[0x0][0x370] ;  /* 0x00006e00ff0677ac */ /* 0x000f220008000800 */
[----:B------:R-:W1:Y:S01]  /*12f0*/  LDCU UR7, c[0x0][0x374] ;  /* 0x00006e80ff0777ac */ /* 0x000e620008000800 */
[----:B------:R-:W1:Y:S01]  /*1300*/  LDCU UR21, c[0x0][0xb20] ;  /* 0x00016400ff1577ac */ /* 0x000e620008000800 */
[----:B--2---:R-:W-:Y:S02]  /*1310*/  UIMAD.WIDE.U32 UR4, UR47, UR12, URZ ;  /* 0x0000000c2f0472a5 */ /* 0x004fe4000f8e00ff */
[----:B---3--:R-:W-:Y:S01]  /*1320*/  UISETP.NE.AND UP0, UPT, UR20, 0x1, UPT ;  /* 0x000000011400788c */ /* 0x008fe2000bf05270 */
[----:B------:R-:W2:Y:S01]  /*1330*/  LDCU.64 UR8, c[0x0][0xb28] ;  /* 0x00016500ff0877ac */ /* 0x000ea20008000a00 */
[----:B----4-:R-:W-:-:S03]  /*1340*/  UIMAD.WIDE.U32 UR10, UR6, UR12, URZ ;  /* 0x0000000c060a72a5 */ /* 0x010fc6000f8e00ff */
[----:B------:R-:W-:Y:S01]  /*1350*/  UMOV UR4, UR5 ;  /* 0x0000000500047c82 */ /* 0x000fe20008000000 */
[----:B------:R-:W-:Y:S02]  /*1360*/  UISETP.NE.AND UP2, UPT, UR19, 0x1, UPT ;  /* 0x000000011300788c */ /* 0x000fe4000bf45270 */
[----:B------:R-:W-:Y:S01]  /*1370*/  USHF.R.U32.HI UR4, URZ, UR13, UR4 ;  /* 0x0000000dff047299 */ /* 0x000fe20008011604 */
[----:B------:R-:W-:Y:S01]  /*1380*/  UMOV UR10, UR11 ;  /* 0x0000000b000a7c82 */ /* 0x000fe20008000000 */
[----:B------:R-:W-:Y:S02]  /*1390*/  UIMAD.WIDE.U32 UR16, UR46, UR15, URZ ;  /* 0x0000000f2e1072a5 */ /* 0x000fe4000f8e00ff */
[----:B------:R-:W-:Y:S02]  /*13a0*/  USEL UR5, UR47, UR4, !UP0 ;  /* 0x000000042f057287 */ /* 0x000fe4000c000000 */
[----:B------:R-:W-:Y:S02]  /*13b0*/  @UP0 USHF.R.U32.HI UR6, URZ, UR13, UR10 ;  /* 0x0000000dff060299 */ /* 0x000fe4000801160a */
[----:B------:R-:W-:-:S02]  /*13c0*/  UISETP.NE.AND UP0, UPT, UR14, 0x1, UPT ;  /* 0x000000010e00788c */ /* 0x000fc4000bf05270 */
[----:B-1----:R-:W-:Y:S02]  /*13d0*/  UIMAD.WIDE.U32 UR10, UR7, UR15, URZ ;  /* 0x0000000f070a72a5 */ /* 0x002fe4000f8e00ff */
[----:B--2---:R-:W-:Y:S01]  /*13e0*/  UIMAD.WIDE.U32 UR12, UR6, UR8, URZ ;  /* 0x00000008060c72a5 */ /* 0x004fe2000f8e00ff */
[----:B------:R-:W-:Y:S02]  /*13f0*/  UMOV UR4, UR17 ;  /* 0x0000001100047c82 */ /* 0x000fe40008000000 */
[----:B------:R-:W-:Y:S02]  /*1400*/  USHF.R.U32.HI UR4, URZ, UR21, UR4 ;  /* 0x00000015ff047299 */ /* 0x000fe40008011604 */
[----:B------:R-:W-:Y:S02]  /*1410*/  UMOV UR10, UR11 ;  /* 0x0000000b000a7c82 */ /* 0x000fe40008000000 */
[----:B------:R-:W-:Y:S01]  /*1420*/  UMOV UR12, UR13 ;  /* 0x0000000d000c7c82 */ /* 0x000fe20008000000 */
[----:B------:R-:W-:-:S02]  /*1430*/  @UP0 USHF.R.U32.HI UR7, URZ, UR21, UR10 ;  /* 0x00000015ff070299 */ /* 0x000fc4000801160a */
[----:B------:R-:W-:Y:S02]  /*1440*/  USEL UR4, UR46, UR4, !UP0 ;  /* 0x000000042e047287 */ /* 0x000fe4000c000000 */
[----:B------:R-:W-:Y:S02]  /*1450*/  UIMAD.WIDE.U32 UR10, UR7, UR8, URZ ;  /* 0x00000008070a72a5 */ /* 0x000fe4000f8e00ff */
[----:B------:R-:W-:Y:S02]  /*1460*/  @UP2 USHF.R.U32.HI UR6, URZ, UR9, UR12 ;  /* 0x00000009ff062299 */ /* 0x000fe4000801160c */
[----:B------:R-:W-:-:S03]  /*1470*/  UIMAD.WIDE.U32 UR12, UR4, UR8, URZ ;  /* 0x00000008040c72a5 */ /* 0x000fc6000f8e00ff */
[----:B------:R-:W-:Y:S02]  /*1480*/  UMOV UR10, UR11 ;  /* 0x0000000b000a7c82 */ /* 0x000fe40008000000 */
[----:B------:R-:W-:Y:S02]  /*1490*/  @UP2 USHF.R.U32.HI UR7, URZ, UR9, UR10 ;  /* 0x00000009ff072299 */ /* 0x000fe4000801160a */
[----:B------:R-:W-:Y:S02]  /*14a0*/  UIMAD UR10, UR6, UR19, URZ ;  /* 0x00000013060a72a4 */ /* 0x000fe4000f8e02ff */
[----:B------:R-:W-:-:S04]  /*14b0*/  UIMAD UR7, UR7, UR19, URZ ;  /* 0x00000013070772a4 */ /* 0x000fc8000f8e02ff */
[----:B------:R-:W-:-:S03]  /*14c0*/  UISETP.GE.AND UP0, UPT, UR4, UR7, UPT ;  /* 0x000000070400728c */ /* 0x000fc6000bf06270 */
[----:B------:R-:W-:Y:S01]  /*14d0*/  UMOV UR7, UR13 ;  /* 0x0000000d00077c82 */ /* 0x000fe20008000000 */
[----:B------:R-:W-:Y:S02]  /*14e0*/  UISETP.GE.OR UP0, UPT, UR5, UR10, UP0 ;  /* 0x0000000a0500728c */ /* 0x000fe40008706670 */
[----:B------:R-:W-:Y:S02]  /*14f0*/  UIMAD.WIDE.U32 UR10, UR5, UR8, URZ ;  /* 0x00000008050a72a5 */ /* 0x000fe4000f8e00ff */
[----:B------:R-:W-:Y:S02]  /*1500*/  USHF.R.U32.HI UR7, URZ, UR9, UR7 ;  /* 0x00000009ff077299 */ /* 0x000fe40008011607 */
[----:B------:R-:W-:Y:S02]  /*1510*/  UIADD3 UR10, UPT, UPT, -UR4, URZ, URZ ;  /* 0x000000ff040a7290 */ /* 0x000fe4000fffe1ff */
[----:B------:R-:W-:Y:S02]  /*1520*/  USEL UR7, UR4, UR7, !UP2 ;  /* 0x0000000704077287 */ /* 0x000fe4000d000000 */
[----:B------:R-:W-:Y:S01]  /*1530*/  UIMAD UR10, UR14, UR10, UR46 ;  /* 0x0000000a0e0a72a4 */ /* 0x000fe2000f8e022e */
[----:B------:R-:W-:Y:S01]  /*1540*/  @!UP0 UMOV UR8, UR11 ;  /* 0x0000000b00088c82 */ /* 0x000fe20008000000 */
[----:B------:R-:W-:-:S02]  /*1550*/  UIADD3 UR11, UPT, UPT, -UR5, URZ, URZ ;  /* 0x000000ff050b7290 */ /* 0x000fc4000fffe1ff */
[----:B------:R-:W-:Y:S02]  /*1560*/  @!UP0 USHF.R.U32.HI UR8, URZ, UR9, UR8 ;  /* 0x00000009ff088299 */ /* 0x000fe40008011608 */
[----:B------:R-:W-:Y:S02]  /*1570*/  UIADD3 UR9, UPT, UPT, -UR7, URZ, URZ ;  /* 0x000000ff07097290 */ /* 0x000fe4000fffe1ff */
[----:B------:R-:W-:Y:S02]  /*1580*/  @!UP0 USEL UR8, UR5, UR8, !UP2 ;  /* 0x0000000805088287 */ /* 0x000fe4000d000000 */
[----:B------:R-:W-:Y:S02]  /*1590*/  UIMAD UR9, UR19, UR9, UR4 ;  /* 0x00000009130972a4 */ /* 0x000fe4000f8e0204 */
[----:B------:R-:W-:Y:S02]  /*15a0*/  @!UP0 UIADD3 UR7, UPT, UPT, UR7, -UR8, URZ ;  /* 0x8000000807078290 */ /* 0x000fe4000fffe0ff */
[----:B------:R-:W-:-:S02]  /*15b0*/  @!UP0 UIMAD UR6, UR9, UR6, UR8 ;  /* 0x00000006090682a4 */ /* 0x000fc4000f8e0208 */
[----:B------:R-:W-:Y:S02]  /*15c0*/  @!UP0 UIMAD UR4, UR7, UR19, UR5 ;  /* 0x00000013070482a4 */ /* 0x000fe4000f8e0205 */
[----:B------:R-:W-:Y:S02]  /*15d0*/  UIMAD UR47, UR20, UR11, UR47 ;  /* 0x0000000b142f72a4 */ /* 0x000fe4000f8e022f */
[----:B------:R-:W-:Y:S01]  /*15e0*/  UIMAD UR46, UR4, UR14, UR10 ;  /* 0x0000000e042e72a4 */ /* 0x000fe2000f8e020a */
[----:B------:R-:W-:Y:S02]  /*15f0*/  @!UP0 UMOV UR5, UR6 ;  /* 0x0000000600058c82 */ /* 0x000fe40008000000 */
[----:B------:R-:W-:-:S12]  /*1600*/  UIMAD UR47, UR5, UR20, UR47 ;  /* 0x00000014052f72a4 */ /* 0x000fd8000f8e022f */
.L_x_19:
[----:B------:R-:W-:-:S09]  /*1610*/  UISETP.NE.AND UP0, UPT, UR22, 0x1, UPT ;  /* 0x000000011600788c */ /* 0x000fd2000bf05270 */
[----:B------:R-:W-:Y:S05]  /*1620*/  BRA.U UP0, `(.L_x_20) ;  /* 0x0000000100407547 */ /* 0x000fea000b800000 */
[----:B------:R-:W2:Y:S01]  /*1630*/  LDCU.128 UR8, c[0x0][0xb10] ;  /* 0x00016200ff0877ac */ /* 0x000ea20008000c00 */
[----:B------:R-:W3:Y:S01]  /*1640*/  LDCU UR12, c[0x0][0xb0c] ;  /* 0x00016180ff0c77ac */ /* 0x000ee20008000800 */
[----:B------:R-:W4:Y:S01]  /*1650*/  LDCU UR13, c[0x0][0xb20] ;  /* 0x00016400ff0d77ac */ /* 0x000f220008000800 */
[----:B--2---:R-:W-:Y:S02]  /*1660*/  UIMAD.WIDE.U32 UR4, UR47, UR8, URZ ;  /* 0x000000082f0472a5 */ /* 0x004fe4000f8e00ff */
[----:B------:R-:W-:Y:S02]  /*1670*/  UIMAD.WIDE.U32 UR6, UR46, UR11, URZ ;  /* 0x0000000b2e0672a5 */ /* 0x000fe4000f8e00ff */
[----:B---3--:R-:W-:Y:S02]  /*1680*/  UISETP.NE.AND UP0, UPT, UR12, 0x1, UPT ;  /* 0x000000010c00788c */ /* 0x008fe4000bf05270 */
[----:B------:R-:W-:-:S03]  /*1690*/  USHF.R.U32.HI UR5, URZ, UR9, UR5 ;  /* 0x00000009ff057299 */ /* 0x000fc60008011605 */
[----:B------:R-:W-:Y:S01]  /*16a0*/  UMOV UR4, UR7 ;  /* 0x0000000700047c82 */ /* 0x000fe20008000000 */
[----:B------:R-:W-:Y:S02]  /*16b0*/  USEL UR5, UR47, UR5, !UP0 ;  /* 0x000000052f057287 */ /* 0x000fe4000c000000 */
[----:B------:R-:W-:Y:S02]  /*16c0*/  UISETP.NE.AND UP0, UPT, UR10, 0x1, UPT ;  /* 0x000000010a00788c */ /* 0x000fe4000bf05270 */
[----:B----4-:R-:W-:-:S04]  /*16d0*/  USHF.R.U32.HI UR4, URZ, UR13, UR4 ;  /* 0x0000000dff047299 */ /* 0x010fc80008011604 */
[----:B------:R-:W-:-:S04]  /*16e0*/  USEL UR4, UR46, UR4, !UP0 ;  /* 0x000000042e047287 */ /* 0x000fc8000c000000 */
[----:B------:R-:W-:Y:S02]  /*16f0*/  UIADD3 UR6, UPT, UPT, UR5, -UR4, URZ ;  /* 0x8000000405067290 */ /* 0x000fe4000fffe0ff */
[----:B------:R-:W-:Y:S02]  /*1700*/  UIADD3 UR4, UPT, UPT, -UR5, UR4, URZ ;  /* 0x0000000405047290 */ /* 0x000fe4000fffe1ff */
[----:B------:R-:W-:Y:S02]  /*1710*/  UIMAD UR46, UR6, UR10, UR46 ;  /* 0x0000000a062e72a4 */ /* 0x000fe4000f8e022e */
[----:B------:R-:W-:-:S12]  /*1720*/  UIMAD UR47, UR4, UR12, UR47 ;  /* 0x0000000c042f72a4 */ /* 0x000fd8000f8e022f */
.L_x_20:
[----:B------:R-:W-:Y:S01]  /*1730*/  UISETP.NE.AND UP0, UPT, UR18, 0x2, UPT ;  /* 0x000000021200788c */ /* 0x000fe2000bf05270 */
[----:B------:R-:W-:Y:S09]  /*1740*/  BRA.U !UP6, `(.L_x_21) ;  /* 0x000000010e0c7547 */ /* 0x000ff2000b800000 */
[----:B------:R-:W-:Y:S01]  /*1750*/  UCGABAR_WAIT ;  /* 0x0000000000007dc7 */ /* 0x000fe20008000000 */
[----:B------:R-:W-:Y:S01]  /*1760*/  CCTL.IVALL ;  /* 0x00000000ff00798f */ /* 0x000fe20002000000 */
[----:B------:R-:W-:Y:S05]  /*1770*/  BRA `(.L_x_22) ;  /* 0x0000000000047947 */ /* 0x000fea0003800000 */
.L_x_21:
[----:B------:R-:W-:Y:S06]  /*1780*/  BAR.SYNC.DEFER_BLOCKING 0x0 ;  /* 0x0000000000007b1d */ /* 0x000fec0000010000 */
.L_x_22:
[----:B------:R-:W-:Y:S05]  /*1790*/  BRA.U UP0, `(.L_x_23) ;  /* 0x0000001900b87547 */ /* 0x000fea000b800000 */
[----:B------:R-:W2:Y:S01]  /*17a0*/  LDCU UR6, c[0x0][0x38c] ;  /* 0x00007180ff0677ac */ /* 0x000ea20008000800 */
[----:B------:R-:W3:Y:S01]  /*17b0*/  S2UR UR8, SR_CgaCtaId ;  /* 0x00000000000879c3 */ /* 0x000ee20000008800 */
[----:B------:R-:W-:Y:S01]  /*17c0*/  PLOP3.LUT P1, PT, PT, PT, UP3, 0x80, 0x8 ;  /* 0x000000000008781c */ /* 0x000fe20003f2f038 */
[----:B------:R-:W-:Y:S01]  /*17d0*/  IMAD.MOV.U32 R12, RZ, RZ, 0x1 ;  /* 0x00000001ff0c7424 */ /* 0x000fe200078e00ff */
[----:B------:R-:W-:Y:S01]  /*17e0*/  UMOV UR7, 0x400 ;  /* 0x0000040000077882 */ /* 0x000fe20000000000 */
[----:B------:R-:W-:Y:S01]  /*17f0*/  UISETP.NE.AND UP1, UPT, UR18, URZ, UPT ;  /* 0x000000ff1200728c */ /* 0x000fe2000bf25270 */
[----:B------:R-:W-:Y:S01]  /*1800*/  ISETP.EQ.OR P2, PT, R0, RZ, P3 ;  /* 0x000000ff0000720c */ /* 0x000fe20001f42670 */
[----:B------:R-:W-:Y:S01]  /*1810*/  USEL UR24, URZ, 0x1, UP4 ;  /* 0x00000001ff187887 */ /* 0x000fe2000a000000 */
[----:B------:R-:W-:Y:S02]  /*1820*/  PLOP3.LUT P1, PT, P1, PT, PT, 0x8, 0x80 ;  /* 0x000000000080781c */ /* 0x000fe40000f2e170 */
[----:B------:R-:W-:Y:S01]  /*1830*/  CS2R R10, SRZ ;  /* 0x00000000000a7805 */ /* 0x000fe2000001ff00 */
[----:B------:R-:W-:Y:S01]  /*1840*/  IMAD.MOV.U32 R9, RZ, RZ, RZ ;  /* 0x000000ffff097224 */ /* 0x000fe200078e00ff */
[----:B------:R-:W4:Y:S01]  /*1850*/  LDCU UR40, c[0x0][0x370] ;  /* 0x00006e00ff2877ac */ /* 0x000f220008000800 */
[----:B------:R-:W-:Y:S01]  /*1860*/  IMAD.MOV.U32 R8, RZ, RZ, 0x1 ;  /* 0x00000001ff087424 */ /* 0x000fe200078e00ff */
[----:B------:R-:W1:Y:S01]  /*1870*/  LDCU.64 UR26, c[0x0][0x348] ;  /* 0x00006900ff1a77ac */ /* 0x000e620008000a00 */
[----:B--2---:R-:W-:-:S02]  /*1880*/  UIADD3 UR5, UPT, UPT, UR6, 0x3f, URZ ;  /* 0x0000003f06057890 */ /* 0x004fc4000fffe0ff */
[----:B------:R-:W-:Y:S02]  /*1890*/  USHF.R.U32.HI UR45, URZ, 0x6, UR28 ;  /* 0x00000006ff2d7899 */ /* 0x000fe4000801161c */
[----:B------:R-:W-:Y:S02]  /*18a0*/  USHF.R.S32.HI UR4, URZ, 0x1f, UR5 ;  /* 0x0000001fff047899 */ /* 0x000fe40008011405 */
[----:B---3--:R-:W-:Y:S02]  /*18b0*/  ULEA UR7, UR8, UR7, 0x18 ;  /* 0x0000000708077291 */ /* 0x008fe4000f8ec0ff */
[----:B------:R-:W-:Y:S02]  /*18c0*/  ULEA.HI UR4, UR4, UR5, URZ, 0x6 ;  /* 0x0000000504047291 */ /* 0x000fe4000f8f30ff */
[----:B------:R-:W-:Y:S02]  /*18d0*/  UIADD3 UR5, UPT, UPT, UR6, -0x1, URZ ;  /* 0xffffffff06057890 */ /* 0x000fe4000fffe0ff */
[----:B------:R-:W-:-:S02]  /*18e0*/  USHF.R.S32.HI UR43, URZ, 0x6, UR4 ;  /* 0x00000006ff2b7899 */ /* 0x000fc40008011404 */
[----:B------:R-:W-:Y:S02]  /*18f0*/  UISETP.GE.U32.AND UP2, UPT, UR5, -0x7f, UPT ;  /* 0xffffff810500788c */ /* 0x000fe4000bf46070 */
[----:B------:R-:W-:Y:S02]  /*1900*/  UISETP.LT.U32.AND UP0, UPT, UR43, 0x12, UPT ;  /* 0x000000122b00788c */ /* 0x000fe4000bf01070 */
[----:B------:R-:W-:Y:S02]  /*1910*/  ULEA UR29, UR28, UR7, 0x1 ;  /* 0x000000071c1d7291 */ /* 0x000fe4000f8e08ff */
[----:B------:R-:W-:Y:S02]  /*1920*/  USEL UR41, UR43, 0x12, UP0 ;  /* 0x000000122b297887 */ /* 0x000fe40008000000 */
[----:B------:R-:W-:Y:S02]  /*1930*/  UIADD3 UR48, UPT, UPT, UR6, 0x7e, URZ ;  /* 0x0000007e06307890 */ /* 0x000fe4000fffe0ff */
[----:B------:R-:W-:-:S02]  /*1940*/  UIADD3 UR21, UPT, UPT, UR41, -0x1, URZ ;  /* 0xffffffff29157890 */ /* 0x000fc4000fffe0ff */
[----:B------:R-:W-:Y:S01]  /*1950*/  @UP2 UIADD3 UR21, UPT, UPT, UR41, URZ, URZ ;  /* 0x000000ff29152290 */ /* 0x000fe2000fffe0ff */
[----:B------:R-:W2:Y:S01]  /*1960*/  LDCU UR39, c[0x0][0x374] ;  /* 0x00006e80ff2777ac */ /* 0x000ea20008000800 */
[----:B------:R-:W-:Y:S02]  /*1970*/  USEL UR24, UR24, 0x2, UP1 ;  /* 0x0000000218187887 */ /* 0x000fe40008800000 */
[----:B------:R-:W-:Y:S02]  /*1980*/  UIADD3 UR29, UPT, UPT, UR29, 0x26600, URZ ;  /* 0x000266001d1d7890 */ /* 0x000fe4000fffe0ff */
[----:B------:R-:W-:Y:S02]  /*1990*/  UIADD3 UR44, UPT, UPT, UR43, -UR41, URZ ;  /* 0x800000292b2c7290 */ /* 0x000fe4000fffe0ff */
[----:B------:R-:W-:Y:S01]  /*19a0*/  UIADD3 UR21, UPT, UPT, UR21, 0x1, URZ ;  /* 0x0000000115157890 */ /* 0x000fe2000fffe0ff */
[----:B-1--4-:R-:W-:-:S11]  /*19b0*/  UMOV UR5, URZ ;  /* 0x000000ff00057c82 */ /* 0x012fd60008000000 */
.L_x_43:
[----:B------:R-:W1:Y:S02]  /*19c0*/  S2UR UR4, SR_CgaCtaId ;  /* 0x00000000000479c3 */ /* 0x000e640000008800 */
[----:B-1----:R-:W-:-:S09]  /*19d0*/  UISETP.NE.AND UP0, UPT, UR4, URZ, UPT ;  /* 0x000000ff0400728c */ /* 0x002fd2000bf05270 */
[----:B------:R-:W-:Y:S05]  /*19e0*/  BRA.U UP0, `(.L_x_24) ;  /* 0x0000000100287547 */ /* 0x000fea000b800000 */
[----:B------:R-:W-:Y:S02]  /*19f0*/  LEA R0, R9, UR7, 0x3 ;  /* 0x0000000709007c11 */ /* 0x000fe4000f8e18ff */
[----:B------:R-:W-:-:S04]  /*1a00*/  SHF.L.U32 R2, R8, 0x1f, RZ ;  /* 0x0000001f08027819 */ /* 0x000fc800000006ff */
[----:B------:R-:W1:Y:S02]  /*1a10*/  SYNCS.PHASECHK.TRANS64.TRYWAIT P0, [R0+URZ+0x1c0], R2 ;  /* 0x0001c002000075a7 */ /* 0x000e6400080011ff */
[----:B-1----:R-:W-:Y:S05]  /*1a20*/  @!P0 BRA `(.L_x_25) ;  /* 0x0000005400d48947 */ /* 0x002fea0003800000 */
.L_x_124:
[----:B------:R-:W-:Y:S01]  /*1a30*/  VIADD R9, R9, 0x1 ;  /* 0x0000000109097836 */ /* 0x000fe20000000000 */
[----:B------:R1:W-:Y:S04]  /*1a40*/  SYNCS.ARRIVE.TRANS64.A1T0 RZ, [R0+URZ+0x1b0], RZ ;  /* 0x0001b0ff00ff79a7 */ /* 0x0003e800081000ff */
[----:B------:R-:W-:-:S04]  /*1a50*/  ISETP.NE.AND P0, PT, R9, 0x2, PT ;  /* 0x000000020900780c */ /* 0x000fc80003f05270 */
[----:B------:R-:W-:Y:S02]  /*1a60*/  SEL R9, R9, RZ, P0 ;  /* 0x000000ff09097207 */ /* 0x000fe40000000000 */
[----:B-1----:R-:W-:-:S04]  /*1a70*/  SEL R0, RZ, 0x1, P0 ;  /* 0x00000001ff007807 */ /* 0x002fc80000000000 */
[----:B------:R-:W-:-:S07]  /*1a80*/  LOP3.LUT R8, R8, R0, RZ, 0x3c, !PT ;  /* 0x0000000008087212 */ /* 0x000fce00078e3cff */
.L_x_24:
[----:B------:R-:W-:Y:S01]  /*1a90*/  ULEA UR4, UR5, UR7, 0x3 ;  /* 0x0000000705047291 */ /* 0x000fe2000f8e18ff */
[----:B------:R-:W-:Y:S01]  /*1aa0*/  SHF.L.U32 R0, R12, 0x1f, RZ ;  /* 0x0000001f0c007819 */ /* 0x000fe200000006ff */
[----:B------:R-:W-:Y:S02]  /*1ab0*/  UISETP.GE.U32.AND UP0, UPT, UR48, 0x7f, UPT ;  /* 0x0000007f3000788c */ /* 0x000fe4000bf06070 */
[----:B------:R-:W-:Y:S02]  /*1ac0*/  USHF.L.U32 UR35, UR47, 0x6, URZ ;  /* 0x000000062f237899 */ /* 0x000fe400080006ff */
[----:B------:R-:W-:Y:S01]  /*1ad0*/  ULEA UR19, UR46, UR45, 0x5 ;  /* 0x0000002d2e137291 */ /* 0x000fe2000f8e28ff */
[----:B------:R-:W-:Y:S02]  /*1ae0*/  UMOV UR13, URZ ;  /* 0x000000ff000d7c82 */ /* 0x000fe40008000000 */
[----:B------:R1:W3:Y:S02]  /*1af0*/  SYNCS.PHASECHK.TRANS64.TRYWAIT P0, [UR4+0x90], R0 ;  /* 0x00009000ff0075a7 */ /* 0x0002e40008001104 */
[----:B------:R-:W-:Y:S07]  /*1b00*/  BRA.U !UP0, `(.L_x_26) ;  /* 0x0000000108c07547 */ /* 0x000fee000b800000 */
[----:B------:R-:W-:Y:S01]  /*1b10*/  UMOV UR6, URZ ;  /* 0x000000ff00067c82 */ /* 0x000fe20008000000 */
[----:B------:R-:W-:-:S05]  /*1b20*/  UMOV UR4, UR5 ;  /* 0x0000000500047c82 */ /* 0x000fca0008000000 */
.L_x_32:
[----:B------:R-:W-:Y:S01]  /*1b30*/  ULEA UR33, UR4, UR7, 0x3 ;  /* 0x0000000704217291 */ /* 0x000fe2000f8e18ff */
[----:B---3--:R-:W-:Y:S01]  /*1b40*/  @!P3 MOV R2, 0x3000 ;  /* 0x000030000002b802 */ /* 0x008fe20000000f00 */
[----:B-1-34-:R-:W-:Y:S10]  /*1b50*/  @P0 BRA `(.L_x_27) ;  /* 0x00000000000c0947 */ /* 0x01aff40003800000 */
[----:B------:R-:W-:-:S04]  /*1b60*/  SHF.L.U32 R3, R12, 0x1f, RZ ;  /* 0x0000001f0c037819 */ /* 0x000fc800000006ff */
[----:B------:R-:W3:Y:S02]  /*1b70*/  SYNCS.PHASECHK.TRANS64.TRYWAIT P0, [UR33+0x90], R3 ;  /* 0x00009003ff0075a7 */ /* 0x000ee40008001121 */
[----:B---3--:R-:W-:Y:S05]  /*1b80*/  @!P0 BRA `(.L_x_28) ;  /* 0x0000005400908947 */ /* 0x008fea0003800000 */
.L_x_27:
[----:B------:R3:W-:Y:S01]  /*1b90*/  @!P3 SYNCS.ARRIVE.TRANS64 RZ, [UR33], R2 ;  /* 0x00000002ffffb9a7 */ /* 0x0007e20008000021 */
[----:B------:R-:W-:-:S04]  /*1ba0*/  ULOP3.LUT UR5, UR24, 0x2, URZ, 0xfc, !UPT ;  /* 0x0000000218057892 */ /* 0x000fc8000f8efcff */
[----:B------:R-:W-:-:S09]  /*1bb0*/  UISETP.NE.AND UP0, UPT, UR5, 0x2, UPT ;  /* 0x000000020500788c */ /* 0x000fd2000bf05270 */
[----:B------:R-:W-:Y:S05]  /*1bc0*/  BRA.U UP0, `(.L_x_29) ;  /* 0x0000000100047547 */ /* 0x000fea000b800000 */
[----:B--2---:R-:W-:Y:S05]  /*1bd0*/  BPT.TRAP 0x1 ;  /* 0x000000040000795c */ /* 0x004fea0000300000 */
.L_x_29:
[----:B------:R-:W-:Y:S04]  /*1be0*/  BSSY.RECONVERGENT B0, `(.L_x_30) ;  /* 0x0000003000007945 */ /* 0x000fe80003800200 */
[----:B------:R-:W-:Y:S05]  /*1bf0*/  @P2 BRA `(.L_x_31) ;  /* 0x0000000000042947 */ /* 0x000fea0003800000 */
[----:B--2---:R-:W-:Y:S05]  /*1c00*/  BPT.TRAP 0x1 ;  /* 0x000000040000795c */ /* 0x004fea0000300000 */
.L_x_31:
[----:B--2---:R-:W-:Y:S05]  /*1c10*/  BSYNC.RECONVERGENT B0 ;  /* 0x0000000000007941 */ /* 0x004fea0003800200 */
.L_x_30:
[----:B------:R-:W-:Y:S02]  /*1c20*/  UIADD3 UR5, UPT, UPT, UR4, 0x1, URZ ;  /* 0x0000000104057890 */ /* 0x000fe4000fffe0ff */
[----:B------:R-:W-:Y:S02]  /*1c30*/  ULEA UR32, UR4, UR7, 0xd ;  /* 0x0000000704207291 */ /* 0x000fe4000f8e68ff */
[----:B------:R-:W-:Y:S02]  /*1c40*/  UISETP.NE.AND UP0, UPT, UR5, 0x12, UPT ;  /* 0x000000120500788c */ /* 0x000fe4000bf05270 */
[----:B------:R-:W-:Y:S02]  /*1c50*/  USHF.L.U32 UR34, UR6, 0x6, URZ ;  /* 0x0000000606227899 */ /* 0x000fe400080006ff */
[----:B------:R-:W-:Y:S02]  /*1c60*/  USEL UR9, URZ, 0x1, UP0 ;  /* 0x00000001ff097887 */ /* 0x000fe40008000000 */
[----:B------:R-:W-:-:S02]  /*1c70*/  USEL UR5, UR5, URZ, UP0 ;  /* 0x000000ff05057287 */ /* 0x000fc40008000000 */
[----:B------:R-:W-:Y:S02]  /*1c80*/  ULEA UR4, UR4, UR28, 0xb ;  /* 0x0000001c04047291 */ /* 0x000fe4000f8e58ff */
[----:B------:R-:W-:Y:S01]  /*1c90*/  ULEA UR8, UR5, UR7, 0x3 ;  /* 0x0000000705087291 */ /* 0x000fe2000f8e18ff */
[----:B------:R-:W-:Y:S01]  /*1ca0*/  LOP3.LUT R12, R12, UR9, RZ, 0x3c, !PT ;  /* 0x000000090c0c7c12 */ /* 0x000fe2000f8e3cff */
[----:B------:R-:W-:Y:S02]  /*1cb0*/  UIADD3 UR6, UPT, UPT, UR6, 0x1, URZ ;  /* 0x0000000106067890 */ /* 0x000fe4000fffe0ff */
[----:B------:R-:W-:Y:S01]  /*1cc0*/  UIADD3 UR10, UP1, UPT, UR26, 0x80, URZ ;  /* 0x000000801a0a7890 */ /* 0x000fe2000ff3e0ff */
[----:B-1----:R-:W-:Y:S01]  /*1cd0*/  SHF.L.U32 R0, R12, 0x1f, RZ ;  /* 0x0000001f0c007819 */ /* 0x002fe200000006ff */
[----:B------:R-:W-:Y:S02]  /*1ce0*/  ULEA UR4, UR4, UR7, 0x1 ;  /* 0x0000000704047291 */ /* 0x000fe4000f8e08ff */
[----:B------:R-:W-:Y:S01]  /*1cf0*/  UIADD3.X UR11, UPT, UPT, URZ, UR27, URZ, UP1, !UPT ;  /* 0x0000001bff0b7290 */ /* 0x000fe20008ffe4ff */
[----:B------:R4:W1:Y:S01]  /*1d00*/  SYNCS.PHASECHK.TRANS64.TRYWAIT P0, [UR8+0x90], R0 ;  /* 0x00009000ff0075a7 */ /* 0x0008620008001108 */
[----:B------:R-:W-:-:S02]  /*1d10*/  UIADD3 UR8, UP0, UPT, UR26, 0x180, URZ ;  /* 0x000001801a087890 */ /* 0x000fc4000ff1e0ff */
[----:B------:R-:W-:Y:S02]  /*1d20*/  UIADD3 UR32, UPT, UPT, UR32, 0x2600, URZ ;  /* 0x0000260020207890 */ /* 0x000fe4000fffe0ff */
[----:B------:R-:W-:Y:S02]  /*1d30*/  UIADD3.X UR9, UPT, UPT, URZ, UR27, URZ, UP0, !UPT ;  /* 0x0000001bff097290 */ /* 0x000fe400087fe4ff */
[----:B------:R-:W-:Y:S02]  /*1d40*/  UISETP.NE.AND UP0, UPT, UR6, UR21, UPT ;  /* 0x000000150600728c */ /* 0x000fe4000bf05270 */
[----:B------:R-:W-:Y:S01]  /*1d50*/  UIADD3 UR16, UPT, UPT, UR4, 0x26600, URZ ;  /* 0x0002660004107890 */ /* 0x000fe2000fffe0ff */
[----:B------:R-:W-:Y:S01]  /*1d60*/  UMOV UR12, 0x0 ;  /* 0x00000000000c7882 */ /* 0x000fe20000000000 */
[----:B------:R-:W-:Y:S01]  /*1d70*/  UMOV UR13, 0x10000000 ;  /* 0x10000000000d7882 */ /* 0x000fe20000000000 */
[----:B------:R-:W-:Y:S01]  /*1d80*/  UMOV UR4, 0x30000 ;  /* 0x0003000000047882 */ /* 0x000fe20000000000 */
[----:B------:R-:W-:Y:S01]  /*1d90*/  UMOV UR20, UR36 ;  /* 0x0000002400147c82 */ /* 0x000fe20008000000 */
[----:B------:R-:W-:Y:S01]  /*1da0*/  UMOV UR17, UR33 ;  /* 0x0000002100117c82 */ /* 0x000fe20008000000 */
[----:B------:R-:W-:Y:S01]  /*1db0*/  UMOV UR18, UR34 ;  /* 0x0000002200127c82 */ /* 0x000fe20008000000 */
[----:B------:R-:W-:Y:S02]  /*1dc0*/  UTMALDG.3D [UR32], [UR10], desc[UR12] ;  /* 0x00000c200a0075b4 */ /* 0x000fe40008011000 */
[----:B------:R2:W-:Y:S02]  /*1dd0*/  UTMALDG.3D.MULTICAST [UR16], [UR8], UR4, desc[UR12] ;  /* 0x00000c10080073b4 */ /* 0x0005e40008011804 */
[----:B--2---:R-:W-:Y:S01]  /*1de0*/  UMOV UR13, UR21 ;  /* 0x00000015000d7c82 */ /* 0x004fe20008000000 */
[----:B------:R-:W-:Y:S01]  /*1df0*/  UMOV UR4, UR5 ;  /* 0x0000000500047c82 */ /* 0x000fe20008000000 */
[----:B------:R-:W-:Y:S05]  /*1e00*/  BRA.U UP0, `(.L_x_32) ;  /* 0xfffffffd00487547 */ /* 0x000fea000b83ffff */
.L_x_26:
[----:B------:R-:W-:Y:S01]  /*1e10*/  ULEA UR4, UR5, UR7, 0x3 ;  /* 0x0000000705047291 */ /* 0x000fe2000f8e18ff */
[----:B-1--4-:R-:W-:Y:S01]  /*1e20*/  SHF.L.U32 R0, R12, 0x1f, RZ ;  /* 0x0000001f0c007819 */ /* 0x012fe200000006ff */
[----:B------:R-:W-:Y:S01]  /*1e30*/  @!P1 SYNCS.ARRIVE.TRANS64.A1T0 RZ, [UR7+0x148], RZ ;  /* 0x000148ffffff99a7 */ /* 0x000fe20008100007 */
[----:B------:R-:W-:-:S06]  /*1e40*/  UISETP.GT.AND UP0, UPT, UR43, UR41, UPT ;  /* 0x000000292b00728c */ /* 0x000fcc000bf04270 */
[----:B---3--:R1:W3:Y:S03]  /*1e50*/  SYNCS.PHASECHK.TRANS64.TRYWAIT P0, [UR4+0x90], R0 ;  /* 0x00009000ff0075a7 */ /* 0x0082e60008001104 */
[----:B------:R-:W-:Y:S05]  /*1e60*/  BRA.U !UP0, `(.L_x_33) ;  /* 0x0000000108bc7547 */ /* 0x000fea000b800000 */
[----:B------:R-:W-:Y:S01]  /*1e70*/  UIADD3 UR25, UPT, UPT, UR44, UR13, URZ ;  /* 0x0000000d2c197290 */ /* 0x000fe2000fffe0ff */
[----:B------:R-:W-:-:S11]  /*1e80*/  UMOV UR4, UR5 ;  /* 0x0000000500047c82 */ /* 0x000fd60008000000 */
.L_x_39:
[----:B------:R-:W-:Y:S01]  /*1e90*/  ULEA UR9, UR4, UR7, 0x3 ;  /* 0x0000000704097291 */ /* 0x000fe2000f8e18ff */
[----:B---3--:R-:W-:Y:S01]  /*1ea0*/  @!P3 MOV R2, 0x3000 ;  /* 0x000030000002b802 */ /* 0x008fe20000000f00 */
[----:B-1-3--:R-:W-:Y:S10]  /*1eb0*/  @P0 BRA `(.L_x_34) ;  /* 0x00000000000c0947 */ /* 0x00aff40003800000 */
[----:B------:R-:W-:-:S04]  /*1ec0*/  SHF.L.U32 R3, R12, 0x1f, RZ ;  /* 0x0000001f0c037819 */ /* 0x000fc800000006ff */
[----:B------:R-:W3:Y:S02]  /*1ed0*/  SYNCS.PHASECHK.TRANS64.TRYWAIT P0, [UR9+0x90], R3 ;  /* 0x00009003ff0075a7 */ /* 0x000ee40008001109 */
[----:B---3--:R-:W-:Y:S05]  /*1ee0*/  @!P0 BRA `(.L_x_35) ;  /* 0x0000005000d08947 */ /* 0x008fea0003800000 */
.L_x_34:
[----:B------:R3:W-:Y:S01]  /*1ef0*/  @!P3 SYNCS.ARRIVE.TRANS64 RZ, [UR9], R2 ;  /* 0x00000002ffffb9a7 */ /* 0x0007e20008000009 */
[----:B------:R-:W-:-:S04]  /*1f00*/  ULOP3.LUT UR5, UR24, 0x2, URZ, 0xfc, !UPT ;  /* 0x0000000218057892 */ /* 0x000fc8000f8efcff */
[----:B------:R-:W-:-:S09]  /*1f10*/  UISETP.NE.AND UP0, UPT, UR5, 0x2, UPT ;  /* 0x000000020500788c */ /* 0x000fd2000bf05270 */
[----:B------:R-:W-:Y:S05]  /*1f20*/  BRA.U UP0, `(.L_x_36) ;  /* 0x0000000100047547 */ /* 0x000fea000b800000 */
[----:B--2---:R-:W-:Y:S05]  /*1f30*/  BPT.TRAP 0x1 ;  /* 0x000000040000795c */ /* 0x004fea0000300000 */
.L_x_36:
[----:B------:R-:W-:Y:S04]  /*1f40*/  BSSY.RECONVERGENT B0, `(.L_x_37) ;  /* 0x0000003000007945 */ /* 0x000fe80003800200 */
[----:B------:R-:W-:Y:S05]  /*1f50*/  @P2 BRA `(.L_x_38) ;  /* 0x0000000000042947 */ /* 0x000fea0003800000 */
[----:B--2---:R-:W-:Y:S05]  /*1f60*/  BPT.TRAP 0x1 ;  /* 0x000000040000795c */ /* 0x004fea0000300000 */
.L_x_38:
[----:B--2---:R-:W-:Y:S05]  /*1f70*/  BSYNC.RECONVERGENT B0 ;  /* 0x0000000000007941 */ /* 0x004fea0003800200 */
.L_x_37:
[----:B------:R-:W-:Y:S02]  /*1f80*/  UIADD3 UR5, UPT, UPT, UR4, 0x1, URZ ;  /* 0x0000000104057890 */ /* 0x000fe4000fffe0ff */
[----:B------:R-:W-:Y:S02]  /*1f90*/  UIADD3 UR14, UP1, UPT, UR26, 0x80, URZ ;  /* 0x000000801a0e7890 */ /* 0x000fe4000ff3e0ff */
[----:B------:R-:W-:Y:S02]  /*1fa0*/  UISETP.NE.AND UP0, UPT, UR5, 0x12, UPT ;  /* 0x000000120500788c */ /* 0x000fe4000bf05270 */
[----:B------:R-:W-:Y:S02]  /*1fb0*/  USHF.L.U32 UR10, UR13, 0x6, URZ ;  /* 0x000000060d0a7899 */ /* 0x000fe400080006ff */
[----:B------:R-:W-:Y:S02]  /*1fc0*/  USEL UR8, URZ, 0x1, UP0 ;  /* 0x00000001ff087887 */ /* 0x000fe40008000000 */
[----:B------:R-:W-:-:S02]  /*1fd0*/  USEL UR5, UR5, URZ, UP0 ;  /* 0x000000ff05057287 */ /* 0x000fc40008000000 */
[----:B------:R-:W-:Y:S02]  /*1fe0*/  UIADD3 UR22, UP0, UPT, UR26, 0x180, URZ ;  /* 0x000001801a167890 */ /* 0x000fe4000ff1e0ff */
[----:B------:R-:W-:Y:S01]  /*1ff0*/  LOP3.LUT R12, R12, UR8, RZ, 0x3c, !PT ;  /* 0x000000080c0c7c12 */ /* 0x000fe2000f8e3cff */
[----:B------:R-:W-:Y:S02]  /*2000*/  ULEA UR8, UR4, UR7, 0xd ;  /* 0x0000000704087291 */ /* 0x000fe4000f8e68ff */
[----:B------:R-:W-:Y:S01]  /*2010*/  ULEA UR6, UR5, UR7, 0x3 ;  /* 0x0000000705067291 */ /* 0x000fe2000f8e18ff */
[----:B-1----:R-:W-:Y:S01]  /*2020*/  SHF.L.U32 R0, R12, 0x1f, RZ ;  /* 0x0000001f0c007819 */ /* 0x002fe200000006ff */
[----:B------:R-:W-:Y:S02]  /*2030*/  UIADD3 UR8, UPT, UPT, UR8, 0x2600, URZ ;  /* 0x0000260008087890 */ /* 0x000fe4000fffe0ff */
[----:B------:R-:W-:Y:S02]  /*2040*/  UIADD3.X UR15, UPT, UPT, URZ, UR27, URZ, UP1, !UPT ;  /* 0x0000001bff0f7290 */ /* 0x000fe40008ffe4ff */
[----:B------:R-:W-:-:S02]  /*2050*/  ULEA UR16, UR4, UR29, 0xc ;  /* 0x0000001d04107291 */ /* 0x000fc4000f8e60ff */
[----:B------:R-:W-:Y:S01]  /*2060*/  UIADD3.X UR23, UPT, UPT, URZ, UR27, URZ, UP0, !UPT ;  /* 0x0000001bff177290 */ /* 0x000fe200087fe4ff */
[----:B------:R4:W1:Y:S01]  /*2070*/  SYNCS.PHASECHK.TRANS64.TRYWAIT P0, [UR6+0x90], R0 ;  /* 0x00009000ff0075a7 */ /* 0x0008620008001106 */
[----:B------:R-:W-:Y:S01]  /*2080*/  UMOV UR30, 0x0 ;  /* 0x00000000001e7882 */ /* 0x000fe20000000000 */
[----:B------:R-:W-:Y:S01]  /*2090*/  UMOV UR31, 0x10000000 ;  /* 0x10000000001f7882 */ /* 0x000fe20000000000 */
[----:B------:R-:W-:Y:S01]  /*20a0*/  UMOV UR11, UR35 ;  /* 0x00000023000b7c82 */ /* 0x000fe20008000000 */
[----:B------:R-:W-:Y:S01]  /*20b0*/  UMOV UR12, UR36 ;  /* 0x00000024000c7c82 */ /* 0x000fe20008000000 */
[----:B------:R-:W-:Y:S01]  /*20c0*/  UMOV UR6, 0x30000 ;  /* 0x0003000000067882 */ /* 0x000fe20000000000 */
[----:B------:R-:W-:Y:S01]  /*20d0*/  UMOV UR20, UR36 ;  /* 0x0000002400147c82 */ /* 0x000fe20008000000 */
[----:B------:R-:W-:Y:S01]  /*20e0*/  UMOV UR17, UR9 ;  /* 0x0000000900117c82 */ /* 0x000fe20008000000 */
[----:B------:R-:W-:Y:S01]  /*20f0*/  UMOV UR18, UR10 ;  /* 0x0000000a00127c82 */ /* 0x000fe20008000000 */
[----:B------:R4:W-:Y:S01]  /*2100*/  UTMALDG.3D [UR8], [UR14], desc[UR30] ;  /* 0x00001e080e0075b4 */ /* 0x0009e20008011000 */
[----:B------:R-:W-:Y:S01]  /*2110*/  UIADD3 UR13, UPT, UPT, UR13, 0x1, URZ ;  /* 0x000000010d0d7890 */ /* 0x000fe2000fffe0ff */
[----:B------:R-:W-:-:S03]  /*2120*/  UMOV UR4, UR5 ;  /* 0x0000000500047c82 */ /* 0x000fc60008000000 */
[----:B------:R-:W-:Y:S01]  /*2130*/  UISETP.NE.AND UP0, UPT, UR13, UR25, UPT ;  /* 0x000000190d00728c */ /* 0x000fe2000bf05270 */
[----:B------:R4:W-:Y:S08]  /*2140*/  UTMALDG.3D.MULTICAST [UR16], [UR22], UR6, desc[UR30] ;  /* 0x00001e10160073b4 */ /* 0x0009f00008011806 */
[----:B----4-:R-:W-:Y:S05]  /*2150*/  BRA.U UP0, `(.L_x_39) ;  /* 0xfffffffd004c7547 */ /* 0x010fea000b83ffff */
.L_x_33:
[C---:B------:R-:W-:Y:S01]  /*2160*/  LEA R3, R11.reuse, UR7, 0x3 ;  /* 0x000000070b037c11 */ /* 0x040fe2000f8e18ff */
[----:B------:R-:W-:Y:S01]  /*2170*/  NOP ;  /* 0x0000000000007918 */ /* 0x000fe20000000000 */
[----:B-1----:R-:W-:Y:S02]  /*2180*/  SHF.L.U32 R0, R10, 0x1f, RZ ;  /* 0x0000001f0a007819 */ /* 0x002fe400000006ff */
[----:B------:R-:W-:Y:S02]  /*2190*/  LEA R4, R11, UR7, 0x4 ;  /* 0x000000070b047c11 */ /* 0x000fe4000f8e20ff */
[----:B---3--:R-:W1:Y:S02]  /*21a0*/  SYNCS.PHASECHK.TRANS64.TRYWAIT P0, [R3+URZ+0x150], R0 ;  /* 0x00015000030075a7 */ /* 0x008e6400080011ff */
[----:B-1----:R-:W-:Y:S05]  /*21b0*/  @!P0 BRA `(.L_x_40) ;  /* 0x0000005000348947 */ /* 0x002fea0003800000 */
.L_x_127:
[----:B------:R-:W3:Y:S01]  /*21c0*/  LDS.128 R4, [R4+0x1e0] ;  /* 0x0001e00004047984 */ /* 0x000ee20000000c00 */
[----:B------:R-:W-:Y:S01]  /*21d0*/  UISETP.GE.AND UP0, UPT, UR42, 0x1, UPT ;  /* 0x000000012a00788c */ /* 0x000fe2000bf06270 */
[----:B------:R-:W-:Y:S01]  /*21e0*/  @!PT LDS RZ, [RZ] ;  /* 0x00000000fffff984 */ /* 0x000fe20000000800 */
[----:B------:R-:W-:Y:S01]  /*21f0*/  @!PT LDS RZ, [RZ] ;  /* 0x00000000fffff984 */ /* 0x000fe20000000800 */
[----:B------:R-:W-:Y:S01]  /*2200*/  @!PT LDS RZ, [RZ] ;  /* 0x00000000fffff984 */ /* 0x000fe20000000800 */
[----:B------:R-:W-:Y:S01]  /*2210*/  @!PT LDS RZ, [RZ] ;  /* 0x00000000fffff984 */ /* 0x000fe20000000800 */
[----:B------:R4:W-:Y:S06]  /*2220*/  MEMBAR.ALL.CTA ;  /* 0x0000000000007992 */ /* 0x0009ec0000008000 */
[----:B----4-:R-:W4:Y:S01]  /*2230*/  FENCE.VIEW.ASYNC.S ;  /* 0x00000000000073c6 */ /* 0x010f220000000000 */
[----:B---3--:R-:W-:-:S13]  /*2240*/  LOP3.LUT P0, RZ, R6, 0x1, RZ, 0xc0, !PT ;  /* 0x0000000106ff7812 */ /* 0x008fda000780c0ff */
[----:B----4-:R-:W-:Y:S01]  /*2250*/  VOTEU.ANY UP1, P0 ;  /* 0x0000000000ff7886 */ /* 0x010fe20000020100 */
[----:B------:R-:W-:-:S13]  /*2260*/  PLOP3.LUT P0, PT, PT, PT, UP1, 0x80, 0x8 ;  /* 0x000000000008781c */ /* 0x000fda0003f0f018 */
[----:B-1----:R-:W-:Y:S02]  /*2270*/  @P0 LOP3.LUT R0, R5, 0xffff, RZ, 0xc0, !PT ;  /* 0x0000ffff05000812 */ /* 0x002fe400078ec0ff */
[----:B------:R-:W-:Y:S02]  /*2280*/  @P0 MOV R2, R4 ;  /* 0x0000000400020202 */ /* 0x000fe40000000f00 */
[----:B------:R-:W-:Y:S01]  /*2290*/  @P0 R2UR UR6, R0 ;  /* 0x00000000000602ca */ /* 0x000fe200000e0000 */
[----:B------:R-:W-:Y:S01]  /*22a0*/  VIADD R0, R3, 0x160 ;  /* 0x0000016003007836 */ /* 0x000fe20000000000 */
[----:B------:R-:W-:Y:S02]  /*22b0*/  @P0 SHF.R.U32.HI R4, RZ, 0x10, R5 ;  /* 0x00000010ff040819 */ /* 0x000fe40000011605 */
[----:B------:R-:W-:Y:S02]  /*22c0*/  @P0 R2UR UR8, R2 ;  /* 0x00000000020802ca */ /* 0x000fe400000e0000 */
[----:B------:R-:W-:-:S02]  /*22d0*/  PRMT R0, RZ, 0x654, R0 ;  /* 0x00000654ff007816 */ /* 0x000fc40000000000 */
[----:B------:R-:W-:Y:S02]  /*22e0*/  @P0 R2UR UR4, R4 ;  /* 0x00000000040402ca */ /* 0x000fe400000e0000 */
[----:B------:R1:W-:Y:S03]  /*22f0*/  SYNCS.ARRIVE.TRANS64.RED.A1T0 RZ, [R0+URZ], RZ ;  /* 0x000000ff00ff79a7 */ /* 0x0003e600081004ff */
[----:B------:R-:W-:-:S04]  /*2300*/  @UP1 UMOV UR37, UR6 ;  /* 0x0000000600251c82 */ /* 0x000fc80008000000 */
[----:B------:R-:W-:-:S04]  /*2310*/  @UP1 UMOV UR38, UR8 ;  /* 0x0000000800261c82 */ /* 0x000fc80008000000 */
[----:B------:R-:W-:Y:S01]  /*2320*/  @UP1 UMOV UR36, UR4 ;  /* 0x0000000400241c82 */ /* 0x000fe20008000000 */
[----:B------:R-:W-:Y:S05]  /*2330*/  BRA.U !UP0, `(.L_x_41) ;  /* 0x0000000108d47547 */ /* 0x000fea000b800000 */
[----:B------:R-:W2:Y:S01]  /*2340*/  LDCU.128 UR12, c[0x0][0xb10] ;  /* 0x00016200ff0c77ac */ /* 0x000ea20008000c00 */
[----:B------:R-:W3:Y:S01]  /*2350*/  LDCU UR25, c[0x0][0xb20] ;  /* 0x00016400ff1977ac */ /* 0x000ee20008000800 */
[----:B------:R-:W4:Y:S01]  /*2360*/  LDCU UR20, c[0x0][0xb0c] ;  /* 0x00016180ff1477ac */ /* 0x000f220008000800 */
[----:B------:R-:W1:Y:S01]  /*2370*/  LDCU.64 UR10, c[0x0][0xb28] ;  /* 0x00016500ff0a77ac */ /* 0x000e620008000a00 */
[----:B------:R-:W-:Y:S02]  /*2380*/  UISETP.NE.AND UP3, UPT, UR42, 0x1, UPT ;  /* 0x000000012a00788c */ /* 0x000fe4000bf65270 */
[----:B--2---:R-:W-:Y:S02]  /*2390*/  UIMAD.WIDE.U32 UR16, UR39, UR15, URZ ;  /* 0x0000000f271072a5 */ /* 0x004fe4000f8e00ff */
[----:B------:R-:W-:Y:S02]  /*23a0*/  UIMAD.WIDE.U32 UR8, UR40, UR12, URZ ;  /* 0x0000000c280872a5 */ /* 0x000fe4000f8e00ff */
[----:B------:R-:W-:-:S02]  /*23b0*/  UISETP.NE.AND UP0, UPT, UR14, 0x1, UPT ;  /* 0x000000010e00788c */ /* 0x000fc4000bf05270 */
[----:B------:R-:W-:Y:S01]  /*23c0*/  UIMAD.WIDE.U32 UR22, UR37, UR15, URZ ;  /* 0x0000000f251672a5 */ /* 0x000fe2000f8e00ff */
[----:B------:R-:W-:Y:S02]  /*23d0*/  UMOV UR16, UR17 ;  /* 0x0000001100107c82 */ /* 0x000fe40008000000 */
[----:B------:R-:W-:Y:S01]  /*23e0*/  UMOV UR8, UR9 ;  /* 0x0000000900087c82 */ /* 0x000fe20008000000 */
[----:B---3--:R-:W-:Y:S02]  /*23f0*/  USHF.R.U32.HI UR16, URZ, UR25, UR16 ;  /* 0x00000019ff107299 */ /* 0x008fe40008011610 */
[----:B----4-:R-:W-:Y:S02]  /*2400*/  UISETP.NE.AND UP2, UPT, UR20, 0x1, UPT ;  /* 0x000000011400788c */ /* 0x010fe4000bf45270 */
[----:B------:R-:W-:Y:S02]  /*2410*/  USHF.R.U32.HI UR8, URZ, UR13, UR8 ;  /* 0x0000000dff087299 */ /* 0x000fe40008011608 */
[----:B------:R-:W-:-:S02]  /*2420*/  USEL UR6, UR39, UR16, !UP0 ;  /* 0x0000001027067287 */ /* 0x000fc4000c000000 */
[----:B------:R-:W-:Y:S02]  /*2430*/  USEL UR8, UR40, UR8, !UP2 ;  /* 0x0000000828087287 */ /* 0x000fe4000d000000 */
[----:B-1----:R-:W-:Y:S01]  /*2440*/  UIMAD.WIDE.U32 UR16, UR6, UR10, URZ ;  /* 0x0000000a061072a5 */ /* 0x002fe2000f8e00ff */
[----:B------:R-:W-:Y:S01]  /*2450*/  UMOV UR4, UR23 ;  /* 0x0000001700047c82 */ /* 0x000fe20008000000 */
[----:B------:R-:W-:Y:S02]  /*2460*/  UIMAD.WIDE.U32 UR18, UR38, UR12, URZ ;  /* 0x0000000c261272a5 */ /* 0x000fe4000f8e00ff */
[----:B------:R-:W-:-:S03]  /*2470*/  UIMAD.WIDE.U32 UR22, UR8, UR10, URZ ;  /* 0x0000000a081672a5 */ /* 0x000fc6000f8e00ff */
[----:B------:R-:W-:Y:S01]  /*2480*/  UMOV UR16, UR17 ;  /* 0x0000001100107c82 */ /* 0x000fe20008000000 */
[----:B------:R-:W-:Y:S02]  /*2490*/  USHF.R.U32.HI UR4, URZ, UR25, UR4 ;  /* 0x00000019ff047299 */ /* 0x000fe40008011604 */
[----:B------:R-:W-:Y:S01]  /*24a0*/  @UP3 USHF.R.U32.HI UR6, URZ, UR11, UR16 ;  /* 0x0000000bff063299 */ /* 0x000fe20008011610 */
[----:B------:R-:W-:Y:S01]  /*24b0*/  UMOV UR18, UR19 ;  /* 0x0000001300127c82 */ /* 0x000fe20008000000 */
[----:B------:R-:W-:Y:S01]  /*24c0*/  UMOV UR22, UR23 ;  /* 0x0000001700167c82 */ /* 0x000fe20008000000 */
[----:B------:R-:W-:Y:S02]  /*24d0*/  USHF.R.U32.HI UR13, URZ, UR13, UR18 ;  /* 0x0000000dff0d7299 */ /* 0x000fe40008011612 */
[----:B------:R-:W-:Y:S02]  /*24e0*/  USEL UR4, UR37, UR4, !UP0 ;  /* 0x0000000425047287 */ /* 0x000fe4000c000000 */
[----:B------:R-:W-:-:S02]  /*24f0*/  @UP3 USHF.R.U32.HI UR8, URZ, UR11, UR22 ;  /* 0x0000000bff083299 */ /* 0x000fc40008011616 */
[----:B------:R-:W-:Y:S02]  /*2500*/  UIMAD UR9, UR42, UR6, URZ ;  /* 0x000000062a0972a4 */ /* 0x000fe4000f8e02ff */
[----:B------:R-:W-:Y:S02]  /*2510*/  USEL UR6, UR38, UR13, !UP2 ;  /* 0x0000000d26067287 */ /* 0x000fe4000d000000 */
[----:B------:R-:W-:Y:S02]  /*2520*/  UIMAD UR12, UR42, UR8, URZ ;  /* 0x000000082a0c72a4 */ /* 0x000fe4000f8e02ff */
[----:B------:R-:W-:Y:S02]  /*2530*/  UISETP.GE.AND UP0, UPT, UR4, UR9, UPT ;  /* 0x000000090400728c */ /* 0x000fe4000bf06270 */
[----:B------:R-:W-:Y:S02]  /*2540*/  UIMAD.WIDE.U32 UR16, UR4, UR10, URZ ;  /* 0x0000000a041072a5 */ /* 0x000fe4000f8e00ff */
[----:B------:R-:W-:-:S02]  /*2550*/  UISETP.GE.OR UP0, UPT, UR6, UR12, UP0 ;  /* 0x0000000c0600728c */ /* 0x000fc40008706670 */
[----:B------:R-:W-:Y:S02]  /*2560*/  UIMAD.WIDE.U32 UR12, UR6, UR10, URZ ;  /* 0x0000000a060c72a5 */ /* 0x000fe4000f8e00ff */
[----:B------:R-:W-:Y:S01]  /*2570*/  UIADD3 UR15, UPT, UPT, -UR4, URZ, URZ ;  /* 0x000000ff040f7290 */ /* 0x000fe2000fffe1ff */
[----:B------:R-:W-:Y:S01]  /*2580*/  UMOV UR10, UR17 ;  /* 0x00000011000a7c82 */ /* 0x000fe20008000000 */
[----:B------:R-:W-:Y:S02]  /*2590*/  UIADD3 UR12, UPT, UPT, -UR6, URZ, URZ ;  /* 0x000000ff060c7290 */ /* 0x000fe4000fffe1ff */
[----:B------:R-:W-:-:S03]  /*25a0*/  USHF.R.U32.HI UR10, URZ, UR11, UR10 ;  /* 0x0000000bff0a7299 */ /* 0x000fc6000801160a */
[----:B------:R-:W-:Y:S01]  /*25b0*/  @!UP0 UMOV UR9, UR13 ;  /* 0x0000000d00098c82 */ /* 0x000fe20008000000 */
[----:B------:R-:W-:Y:S02]  /*25c0*/  UIMAD UR15, UR14, UR15, UR37 ;  /* 0x0000000f0e0f72a4 */ /* 0x000fe4000f8e0225 */
[----:B------:R-:W-:Y:S02]  /*25d0*/  USEL UR10, UR4, UR10, !UP3 ;  /* 0x0000000a040a7287 */ /* 0x000fe4000d800000 */
[----:B------:R-:W-:Y:S02]  /*25e0*/  @!UP0 USHF.R.U32.HI UR9, URZ, UR11, UR9 ;  /* 0x0000000bff098299 */ /* 0x000fe40008011609 */
[----:B------:R-:W-:Y:S02]  /*25f0*/  UIADD3 UR11, UPT, UPT, -UR10, URZ, URZ ;  /* 0x000000ff0a0b7290 */ /* 0x000fe4000fffe1ff */
[----:B------:R-:W-:Y:S02]  /*2600*/  @!UP0 USEL UR9, UR6, UR9, !UP3 ;  /* 0x0000000906098287 */ /* 0x000fe4000d800000 */
[----:B------:R-:W-:-:S02]  /*2610*/  UIMAD UR11, UR42, UR11, UR4 ;  /* 0x0000000b2a0b72a4 */ /* 0x000fc4000f8e0204 */
[----:B------:R-:W-:Y:S02]  /*2620*/  @!UP0 UIADD3 UR10, UPT, UPT, UR10, -UR9, URZ ;  /* 0x800000090a0a8290 */ /* 0x000fe4000fffe0ff */
[----:B------:R-:W-:Y:S02]  /*2630*/  @!UP0 UIMAD UR9, UR11, UR8, UR9 ;  /* 0x000000080b0982a4 */ /* 0x000fe4000f8e0209 */
[----:B------:R-:W-:Y:S02]  /*2640*/  @!UP0 UIMAD UR4, UR42, UR10, UR6 ;  /* 0x0000000a2a0482a4 */ /* 0x000fe4000f8e0206 */
[----:B------:R-:W-:Y:S02]  /*2650*/  UIMAD UR8, UR20, UR12, UR38 ;  /* 0x0000000c140872a4 */ /* 0x000fe4000f8e0226 */
[----:B------:R-:W-:Y:S01]  /*2660*/  UIMAD UR37, UR4, UR14, UR15 ;  /* 0x0000000e042572a4 */ /* 0x000fe2000f8e020f */
[----:B------:R-:W-:Y:S02]  /*2670*/  @!UP0 UMOV UR6, UR9 ;  /* 0x0000000900068c82 */ /* 0x000fe40008000000 */
[----:B------:R-:W-:-:S12]  /*2680*/  UIMAD UR38, UR6, UR20, UR8 ;  /* 0x00000014062672a4 */ /* 0x000fd8000f8e0208 */
.L_x_41:
[----:B------:R-:W3:Y:S02]  /*2690*/  LDCU UR4, c[0x0][0xb30] ;  /* 0x00016600ff0477ac */ /* 0x000ee40008000800 */
[----:B---3--:R-:W-:-:S09]  /*26a0*/  UISETP.NE.AND UP0, UPT, UR4, 0x1, UPT ;  /* 0x000000010400788c */ /* 0x008fd2000bf05270 */
[----:B------:R-:W-:Y:S05]  /*26b0*/  BRA.U UP0, `(.L_x_42) ;  /* 0x0000000100447547 */ /* 0x000fea000b800000 */
[----:B------:R-:W3:Y:S01]  /*26c0*/  LDCU.128 UR12, c[0x0][0xb10] ;  /* 0x00016200ff0c77ac */ /* 0x000ee20008000c00 */
[----:B------:R-:W4:Y:S01]  /*26d0*/  LDCU UR16, c[0x0][0xb0c] ;  /* 0x00016180ff1077ac */ /* 0x000f220008000800 */
[----:B------:R-:W1:Y:S01]  /*26e0*/  LDCU UR17, c[0x0][0xb20] ;  /* 0x00016400ff1177ac */ /* 0x000e620008000800 */
[----:B---3--:R-:W-:Y:S02]  /*26f0*/  UIMAD.WIDE.U32 UR10, UR38, UR12, URZ ;  /* 0x0000000c260a72a5 */ /* 0x008fe4000f8e00ff */
[----:B------:R-:W-:Y:S02]  /*2700*/  UIMAD.WIDE.U32 UR8, UR37, UR15, URZ ;  /* 0x0000000f250872a5 */ /* 0x000fe4000f8e00ff */
[----:B----4-:R-:W-:Y:S02]  /*2710*/  UISETP.NE.AND UP2, UPT, UR16, 0x1, UPT ;  /* 0x000000011000788c */ /* 0x010fe4000bf45270 */
[----:B------:R-:W-:Y:S01]  /*2720*/  UISETP.NE.AND UP0, UPT, UR14, 0x1, UPT ;  /* 0x000000010e00788c */ /* 0x000fe2000bf05270 */
[----:B------:R-:W-:-:S02]  /*2730*/  UMOV UR6, UR11 ;  /* 0x0000000b00067c82 */ /* 0x000fc40008000000 */
[----:B------:R-:W-:Y:S01]  /*2740*/  UMOV UR4, UR9 ;  /* 0x0000000900047c82 */ /* 0x000fe20008000000 */
[----:B------:R-:W-:Y:S02]  /*2750*/  USHF.R.U32.HI UR6, URZ, UR13, UR6 ;  /* 0x0000000dff067299 */ /* 0x000fe40008011606 */
[----:B-1----:R-:W-:Y:S02]  /*2760*/  USHF.R.U32.HI UR4, URZ, UR17, UR4 ;  /* 0x00000011ff047299 */ /* 0x002fe40008011604 */
[----:B------:R-:W-:Y:S02]  /*2770*/  USEL UR6, UR38, UR6, !UP2 ;  /* 0x0000000626067287 */ /* 0x000fe4000d000000 */
[----:B------:R-:W-:-:S04]  /*2780*/  USEL UR4, UR37, UR4, !UP0 ;  /* 0x0000000425047287 */ /* 0x000fc8000c000000 */
[----:B------:R-:W-:Y:S02]  /*2790*/  UIADD3 UR8, UPT, UPT, UR6, -UR4, URZ ;  /* 0x8000000406087290 */ /* 0x000fe4000fffe0ff */
[----:B------:R-:W-:Y:S02]  /*27a0*/  UIADD3 UR4, UPT, UPT, -UR6, UR4, URZ ;  /* 0x0000000406047290 */ /* 0x000fe4000fffe1ff */
[----:B------:R-:W-:Y:S02]  /*27b0*/  UIMAD UR37, UR8, UR14, UR37 ;  /* 0x0000000e082572a4 */ /* 0x000fe4000f8e0225 */
[----:B------:R-:W-:-:S12]  /*27c0*/  UIMAD UR38, UR4, UR16, UR38 ;  /* 0x00000010042672a4 */ /* 0x000fd8000f8e0226 */
.L_x_42:
[----:B------:R-:W-:Y:S01]  /*27d0*/  VIADD R11, R11, 0x1 ;  /* 0x000000010b0b7836 */ /* 0x000fe20000000000 */
[----:B------:R-:W-:Y:S01]  /*27e0*/  PLOP3.LUT P1, PT, PT, PT, PT, 0x80, 0x8 ;  /* 0x000000000008781c */ /* 0x000fe20003f2f070 */
[----:B------:R-:W-:Y:S02]  /*27f0*/  UIADD3 UR47, UPT, UPT, UR38, UR60, URZ ;  /* 0x0000003c262f7290 */ /* 0x000fe4000fffe0ff */
[----:B------:R-:W-:Y:S01]  /*2800*/  UIADD3 UR46, UPT, UPT, UR37, UR57, URZ ;  /* 0x00000039252e7290 */ /* 0x000fe2000fffe0ff */
[----:B------:R-:W-:-:S04]  /*2810*/  ISETP.NE.AND P0, PT, R11, 0x2, PT ;  /* 0x000000020b00780c */ /* 0x000fc80003f05270 */
[----:B-1----:R-:W-:Y:S02]  /*2820*/  SEL R0, RZ, 0x1, P0 ;  /* 0x00000001ff007807 */ /* 0x002fe40000000000 */
[----:B------:R-:W-:Y:S02]  /*2830*/  SEL R11, R11, RZ, P0 ;  /* 0x000000ff0b0b7207 */ /* 0x000fe40000000000 */
[----:B------:R-:W-:Y:S01]  /*2840*/  LOP3.LUT R10, R10, R0, RZ, 0x3c, !PT ;  /* 0x000000000a0a7212 */ /* 0x000fe200078e3cff */
[----:B------:R-:W-:Y:S06]  /*2850*/  BRA.U UP1, `(.L_x_43) ;  /* 0xfffffff101587547 */ /* 0x000fec000b83ffff */
[----:B------:R-:W-:Y:S01]  /*2860*/  UIADD3 UR7, UPT, UPT, UR7, 0x90, URZ ;  /* 0x0000009007077890 */ /* 0x000fe2000fffe0ff */
[----:B------:R-:W-:-:S03]  /*2870*/  SHF.L.U32 R2, R12, 0x1f, RZ ;  /* 0x0000001f0c027819 */ /* 0x000fc600000006ff */
[----:B------:R-:W-:-:S09]  /*2880*/  ULEA UR4, UR5, UR7, 0x3 ;  /* 0x0000000705047291 */ /* 0x000fd2000f8e18ff */
[----:B------:R-:W1:Y:S02]  /*2890*/  SYNCS.PHASECHK.TRANS64.TRYWAIT P0, [UR4], R2 ;  /* 0x00000002ff0075a7 */ /* 0x000e640008001104 */
[----:B-1----:R-:W-:Y:S05]  /*28a0*/  @!P0 BRA `(.L_x_44) ;  /* 0x00000048008c8947 */ /* 0x002fea0003800000 */
.L_x_129:
[----:B------:R-:W-:-:S04]  /*28b0*/  UIADD3 UR4, UPT, UPT, UR5, 0x1, URZ ;  /* 0x0000000105047890 */ /* 0x000fc8000fffe0ff */
[----:B------:R-:W-:-:S04]  /*28c0*/  UISETP.NE.AND UP0, UPT, UR4, 0x12, UPT ;  /* 0x000000120400788c */ /* 0x000fc8000bf05270 */
[----:B------:R-:W-:Y:S02]  /*28d0*/  USEL UR6, URZ, 0x1, UP0 ;  /* 0x00000001ff067887 */ /* 0x000fe40008000000 */
[----:B------:R-:W-:-:S04]  /*28e0*/  USEL UR4, UR4, URZ, UP0 ;  /* 0x000000ff04047287 */ /* 0x000fc80008000000 */
[----:B------:R-:W-:Y:S01]  /*28f0*/  ULEA UR5, UR4, UR7, 0x3 ;  /* 0x0000000704057291 */ /* 0x000fe2000f8e18ff */
[----:B-1----:R-:W-:-:S04]  /*2900*/  LOP3.LUT R2, R12, UR6, RZ, 0x3c, !PT ;  /* 0x000000060c027c12 */ /* 0x002fc8000f8e3cff */
[----:B------:R-:W-:-:S04]  /*2910*/  SHF.L.U32 R3, R2, 0x1f, RZ ;  /* 0x0000001f02037819 */ /* 0x000fc800000006ff */
[----:B------:R-:W1:Y:S02]  /*2920*/  SYNCS.PHASECHK.TRANS64.TRYWAIT P0, [UR5], R3 ;  /* 0x00000003ff0075a7 */ /* 0x000e640008001105 */
[----:B-1----:R-:W-:Y:S05]  /*2930*/  @!P0 BRA `(.L_x_45) ;  /* 0x0000004800808947 */ /* 0x002fea0003800000 */
.L_x_131:
[----:B------:R-:W-:-:S04]  /*2940*/  UIADD3 UR4, UPT, UPT, UR4, 0x1, URZ ;  /* 0x0000000104047890 */ /* 0x000fc8000fffe0ff */
[----:B------:R-:W-:-:S04]  /*2950*/  UISETP.NE.AND UP0, UPT, UR4, 0x12, UPT ;  /* 0x000000120400788c */ /* 0x000fc8000bf05270 */
[----:B------:R-:W-:Y:S02]  /*2960*/  USEL UR6, URZ, 0x1, UP0 ;  /* 0x00000001ff067887 */ /* 0x000fe40008000000 */
[----:B------:R-:W-:-:S04]  /*2970*/  USEL UR4, UR4, URZ, UP0 ;  /* 0x000000ff04047287 */ /* 0x000fc80008000000 */
[----:B------:R-:W-:Y:S01]  /*2980*/  ULEA UR5, UR4, UR7, 0x3 ;  /* 0x0000000704057291 */ /* 0x000fe2000f8e18ff */
[----:B------:R-:W-:-:S04]  /*2990*/  LOP3.LUT R2, R2, UR6, RZ, 0x3c, !PT ;  /* 0x0000000602027c12 */ /* 0x000fc8000f8e3cff */
[----:B-1----:R-:W-:-:S04]  /*29a0*/  SHF.L.U32 R3, R2, 0x1f, RZ ;  /* 0x0000001f02037819 */ /* 0x002fc800000006ff */
[----:B------:R-:W1:Y:S02]  /*29b0*/  SYNCS.PHASECHK.TRANS64.TRYWAIT P0, [UR5], R3 ;  /* 0x00000003ff0075a7 */ /* 0x000e640008001105 */
[----:B-1----:R-:W-:Y:S05]  /*29c0*/  @!P0 BRA `(.L_x_46) ;  /* 0x0000004800748947 */ /* 0x002fea0003800000 */
.L_x_133:
        /* <DEDUP_REMOVED lines=9> */
.L_x_135:
        /* <DEDUP_REMOVED lines=9> */
.L_x_137:
        /* <DEDUP_REMOVED lines=9> */
.L_x_139:
        /* <DEDUP_REMOVED lines=9> */
.L_x_141:
        /* <DEDUP_REMOVED lines=9> */
.L_x_143:
        /* <DEDUP_REMOVED lines=9> */
.L_x_145:
        /* <DEDUP_REMOVED lines=9> */
.L_x_147:
        /* <DEDUP_REMOVED lines=9> */
.L_x_149:
        /* <DEDUP_REMOVED lines=9> */
.L_x_151:
        /* <DEDUP_REMOVED lines=9> */
.L_x_153:
        /* <DEDUP_REMOVED lines=9> */
.L_x_155:
        /* <DEDUP_REMOVED lines=9> */
.L_x_157:
        /* <DEDUP_REMOVED lines=9> */
.L_x_159:
        /* <DEDUP_REMOVED lines=9> */
.L_x_161:
[----:B------:R-:W-:-:S04]  /*31b0*/  UIADD3 UR4, UPT, UPT, UR4, 0x1, URZ ;  /* 0x0000000104047890 */ /* 0x000fc8000fffe0ff */
[----:B------:R-:W-:-:S04]  /*31c0*/  UISETP.NE.AND UP0, UPT, UR4, 0x12, UPT ;  /* 0x000000120400788c */ /* 0x000fc8000bf05270 */
[----:B------:R-:W-:Y:S02]  /*31d0*/  USEL UR5, URZ, 0x1, UP0 ;  /* 0x00000001ff057887 */ /* 0x000fe40008000000 */
[----:B------:R-:W-:-:S04]  /*31e0*/  USEL UR4, UR4, URZ, UP0 ;  /* 0x000000ff04047287 */ /* 0x000fc80008000000 */
[----:B------:R-:W-:Y:S01]  /*31f0*/  ULEA UR4, UR4, UR7, 0x3 ;  /* 0x0000000704047291 */ /* 0x000fe2000f8e18ff */
[----:B------:R-:W-:-:S04]  /*3200*/  LOP3.LUT R2, R2, UR5, RZ, 0x3c, !PT ;  /* 0x0000000502027c12 */ /* 0x000fc8000f8e3cff */
[----:B------:R-:W-:Y:S01]  /*3210*/  SHF.L.U32 R2, R2, 0x1f, RZ ;  /* 0x0000001f02027819 */ /* 0x000fe200000006ff */
[----:B-1----:R-:W-:-:S07]  /*3220*/  IMAD.U32 R0, RZ, RZ, UR4 ;  /* 0x00000004ff007e24 */ /* 0x002fce000f8e00ff */
.L_x_61:
[----:B-1----:R1:W3:Y:S02]  /*3230*/  SYNCS.PHASECHK.TRANS64.TRYWAIT P0, [R0+URZ], R2 ;  /* 0x00000002000075a7 */ /* 0x0022e400080011ff */
[----:B---3--:R-:W-:Y:S05]  /*3240*/  @!P0 NANOSLEEP.SYNCS 0x989680 ;  /* 0x009896800000895d */ /* 0x008fea0003900000 */
[----:B------:R-:W3:Y:S02]  /*3250*/  @!P0 SYNCS.PHASECHK.TRANS64 P0, [R0+URZ], R2 ;  /* 0x00000002000085a7 */ /* 0x000ee400080010ff */
[----:B--23--:R-:W-:Y:S05]  /*3260*/  @P0 EXIT ;  /* 0x000000000000094d */ /* 0x00cfea0003800000 */
[----:B------:R-:W-:Y:S05]  /*3270*/  BRA `(.L_x_61) ;  /* 0xfffffffc00ec7947 */ /* 0x000fea000383ffff */
.L_x_23:
[----:B------:R-:W2:Y:S02]  /*3280*/  S2UR UR4, SR_CgaCtaId ;  /* 0x00000000000479c3 */ /* 0x000ea40000008800 */
[----:B--2---:R-:W-:-:S04]  /*3290*/  UISETP.NE.AND UP0, UPT, UR4, URZ, UPT ;  /* 0x000000ff0400728c */ /* 0x004fc8000bf05270 */
[----:B------:R-:W-:-:S09]  /*32a0*/  UISETP.NE.OR UP0, UPT, UR18, 0x1, UP0 ;  /* 0x000000011200788c */ /* 0x000fd20008705670 */
[----:B------:R-:W-:Y:S05]  /*32b0*/  BRA.U UP0, `(.L_x_62) ;  /* 0x00000005004c7547 */ /* 0x000fea000b800000 */
[----:B------:R-:W2:Y:S01]  /*32c0*/  S2UR UR5, SR_CgaCtaId ;  /* 0x00000000000579c3 */ /* 0x000ea20000008800 */
[----:B------:R-:W-:Y:S01]  /*32d0*/  UMOV UR4, 0x400 ;  /* 0x0000040000047882 */ /* 0x000fe20000000000 */
[----:B------:R-:W-:Y:S01]  /*32e0*/  ISETP.GE.U32.AND P2, PT, R0, 0x2, PT ;  /* 0x000000020000780c */ /* 0x000fe20003f46070 */
[----:B------:R-:W-:Y:S01]  /*32f0*/  IMAD.MOV.U32 R12, RZ, RZ, 0x1 ;  /* 0x00000001ff0c7424 */ /* 0x000fe200078e00ff */
[----:B------:R-:W-:Y:S02]  /*3300*/  CS2R R10, SRZ ;  /* 0x00000000000a7805 */ /* 0x000fe4000001ff00 */
[----:B------:R-:W-:Y:S01]  /*3310*/  CS2R R8, SRZ ;  /* 0x0000000000087805 */ /* 0x000fe2000001ff00 */
[----:B--2---:R-:W-:-:S03]  /*3320*/  ULEA UR6, UR5, UR4, 0x18 ;  /* 0x0000000405067291 */ /* 0x004fc6000f8ec0ff */
[----:B------:R-:W-:-:S09]  /*3330*/  UMOV UR5, URZ ;  /* 0x000000ff00057c82 */ /* 0x000fd20008000000 */
.L_x_66:
[----:B------:R-:W-:Y:S02]  /*3340*/  LEA R2, R8, UR6, 0x3 ;  /* 0x0000000608027c11 */ /* 0x000fe4000f8e18ff */
[----:B------:R-:W-:-:S03]  /*3350*/  SHF.L.U32 R4, R9, 0x1f, RZ ;  /* 0x0000001f09047819 */ /* 0x000fc600000006ff */
[----:B------:R-:W-:Y:S01]  /*3360*/  VIADD R5, R2, 0x1c0 ;  /* 0x000001c002057836 */ /* 0x000fe20000000000 */
[----:B------:R-:W2:Y:S02]  /*3370*/  SYNCS.PHASECHK.TRANS64.TRYWAIT P0, [R2+URZ+0x1b0], R4 ;  /* 0x0001b004020075a7 */ /* 0x000ea400080011ff */
[----:B--2---:R-:W-:Y:S05]  /*3380*/  @!P0 BRA `(.L_x_63) ;  /* 0x00000044006c8947 */ /* 0x004fea0003800000 */
.L_x_162:
[----:B------:R-:W-:Y:S01]  /*3390*/  ULEA UR4, UR5, UR6, 0x3 ;  /* 0x0000000605047291 */ /* 0x000fe2000f8e18ff */
[----:B--2---:R-:W-:Y:S01]  /*33a0*/  PRMT R2, RZ, 0x654, R5 ;  /* 0x00000654ff027816 */ /* 0x004fe20000000005 */
[----:B------:R-:W-:Y:S01]  /*33b0*/  @!P2 IMAD.MOV.U32 R4, RZ, RZ, 0x10 ;  /* 0x00000010ff04a424 */ /* 0x000fe200078e00ff */
[----:B------:R-:W-:Y:S01]  /*33c0*/  SHF.L.U32 R5, R12, 0x1f, RZ ;  /* 0x0000001f0c057819 */ /* 0x000fe200000006ff */
[----:B------:R-:W-:Y:S01]  /*33d0*/  UIADD3 UR7, UPT, UPT, UR4, 0x150, URZ ;  /* 0x0000015004077890 */ /* 0x000fe2000fffe0ff */
[----:B------:R2:W-:Y:S05]  /*33e0*/  SYNCS.ARRIVE.TRANS64.RED.A1T0 RZ, [R2+URZ], RZ ;  /* 0x000000ff02ff79a7 */ /* 0x0005ea00081004ff */
[----:B------:R-:W-:Y:S01]  /*33f0*/  IMAD.U32 R6, RZ, RZ, UR7 ;  /* 0x00000007ff067e24 */ /* 0x000fe2000f8e00ff */
[----:B------:R-:W3:Y:S04]  /*3400*/  SYNCS.PHASECHK.TRANS64.TRYWAIT P0, [UR4+0x160], R5 ;  /* 0x00016005ff0075a7 */ /* 0x000ee80008001104 */
[----:B------:R-:W-:Y:S01]  /*3410*/  PRMT R6, R0, 0x654, R6 ;  /* 0x0000065400067816 */ /* 0x000fe20000000006 */
[----:B--23--:R-:W-:Y:S06]  /*3420*/  @!P0 BRA `(.L_x_64) ;  /* 0x0000004400588947 */ /* 0x00cfec0003800000 */
.L_x_164:
[----:B------:R-:W-:Y:S01]  /*3430*/  ULEA UR8, UR5, UR6, 0x4 ;  /* 0x0000000605087291 */ /* 0x000fe2000f8e20ff */
[----:B------:R-:W-:Y:S01]  /*3440*/  SEL R3, R6, R3, !P2 ;  /* 0x0000000306037207 */ /* 0x000fe20005000000 */
[----:B------:R-:W-:Y:S01]  /*3450*/  UIADD3 UR9, UPT, UPT, UR4, 0x150, URZ ;  /* 0x0000015004097890 */ /* 0x000fe2000fffe0ff */
[----:B--2---:R-:W-:Y:S01]  /*3460*/  LEA R2, R11, UR6, 0x3 ;  /* 0x000000060b027c11 */ /* 0x004fe2000f8e18ff */
[----:B------:R-:W-:Y:S01]  /*3470*/  UIADD3 UR8, UPT, UPT, UR8, 0x1e0, URZ ;  /* 0x000001e008087890 */ /* 0x000fe2000fffe0ff */
[----:B------:R2:W-:Y:S01]  /*3480*/  @!P2 SYNCS.ARRIVE.TRANS64.RED RZ, [R3+URZ], R4 ;  /* 0x0000000403ffa9a7 */ /* 0x0005e200080004ff */
[----:B------:R-:W-:Y:S01]  /*3490*/  UIADD3 UR4, UPT, UPT, UR5, 0x1, URZ ;  /* 0x0000000105047890 */ /* 0x000fe2000fffe0ff */
[----:B------:R-:W-:-:S03]  /*34a0*/  VIADD R8, R8, 0x1 ;  /* 0x0000000108087836 */ /* 0x000fc60000000000 */
[----:B------:R-:W-:Y:S02]  /*34b0*/  UISETP.NE.AND UP0, UPT, UR4, 0x2, UPT ;  /* 0x000000020400788c */ /* 0x000fe4000bf05270 */
[----:B------:R-:W-:Y:S01]  /*34c0*/  ISETP.NE.AND P0, PT, R8, 0x2, PT ;  /* 0x000000020800780c */ /* 0x000fe20003f05270 */
[----:B------:R-:W-:Y:S06]  /*34d0*/  UGETNEXTWORKID.BROADCAST [UR8], [UR9] ;  /* 0x00000000080073ca */ /* 0x000fec0008000100 */
[----:B------:R-:W-:Y:S02]  /*34e0*/  USEL UR7, URZ, 0x1, UP0 ;  /* 0x00000001ff077887 */ /* 0x000fe40008000000 */
[----:B------:R-:W-:-:S04]  /*34f0*/  USEL UR5, UR4, URZ, UP0 ;  /* 0x000000ff04057287 */ /* 0x000fc80008000000 */
[----:B------:R-:W-:Y:S02]  /*3500*/  LOP3.LUT R12, R12, UR7, RZ, 0x3c, !PT ;  /* 0x000000070c0c7c12 */ /* 0x000fe4000f8e3cff */
[----:B--2---:R-:W-:-:S04]  /*3510*/  SHF.L.U32 R4, R10, 0x1f, RZ ;  /* 0x0000001f0a047819 */ /* 0x004fc800000006ff */
[----:B------:R-:W2:Y:S02]  /*3520*/  SYNCS.PHASECHK.TRANS64.TRYWAIT P1, [R2+URZ+0x150], R4 ;  /* 0x00015004020075a7 */ /* 0x000ea400080211ff */
[----:B--2---:R-:W-:Y:S05]  /*3530*/  @!P1 BRA `(.L_x_65) ;  /* 0x00000044002c9947 */ /* 0x004fea0003800000 */
.L_x_165:
[C---:B--2---:R-:W-:Y:S01]  /*3540*/  LEA R4, R11.reuse, UR6, 0x4 ;  /* 0x000000060b047c11 */ /* 0x044fe2000f8e20ff */
[----:B------:R-:W-:Y:S01]  /*3550*/  VIADD R2, R2, 0x160 ;  /* 0x0000016002027836 */ /* 0x000fe20000000000 */
[----:B------:R-:W-:Y:S01]  /*3560*/  SEL R8, R8, RZ, P0 ;  /* 0x000000ff08087207 */ /* 0x000fe20000000000 */
[----:B------:R-:W-:-:S03]  /*3570*/  VIADD R11, R11, 0x1 ;  /* 0x000000010b0b7836 */ /* 0x000fc60000000000 */
[----:B------:R-:W2:Y:S01]  /*3580*/  LDS.128 R4, [R4+0x1e0] ;  /* 0x0001e00004047984 */ /* 0x000ea20000000c00 */
[----:B------:R-:W-:Y:S02]  /*3590*/  PRMT R2, RZ, 0x654, R2 ;  /* 0x00000654ff027816 */ /* 0x000fe40000000002 */
[C---:B------:R-:W-:Y:S01]  /*35a0*/  ISETP.NE.AND P1, PT, R11.reuse, 0x2, PT ;  /* 0x000000020b00780c */ /* 0x040fe20003f25270 */
[----:B------:R-:W-:Y:S01]  /*35b0*/  @!PT LDS RZ, [RZ] ;  /* 0x00000000fffff984 */ /* 0x000fe20000000800 */
[----:B------:R-:W-:Y:S01]  /*35c0*/  @!PT LDS RZ, [RZ] ;  /* 0x00000000fffff984 */ /* 0x000fe20000000800 */
[----:B------:R-:W-:Y:S01]  /*35d0*/  @!PT LDS RZ, [RZ] ;  /* 0x00000000fffff984 */ /* 0x000fe20000000800 */
[----:B------:R-:W-:Y:S01]  /*35e0*/  @!PT LDS RZ, [RZ] ;  /* 0x00000000fffff984 */ /* 0x000fe20000000800 */
[----:B------:R3:W-:Y:S06]  /*35f0*/  MEMBAR.ALL.CTA ;  /* 0x0000000000007992 */ /* 0x0007ec0000008000 */
[----:B---3--:R-:W3:Y:S01]  /*3600*/  FENCE.VIEW.ASYNC.S ;  /* 0x00000000000073c6 */ /* 0x008ee20000000000 */
[----:B------:R-:W-:Y:S01]  /*3610*/  SEL R11, R11, RZ, P1 ;  /* 0x000000ff0b0b7207 */ /* 0x000fe20000800000 */
[----:B---3--:R3:W-:Y:S01]  /*3620*/  SYNCS.ARRIVE.TRANS64.RED.A1T0 RZ, [R2+URZ], RZ ;  /* 0x000000ff02ff79a7 */ /* 0x0087e200081004ff */
[----:B--2---:R-:W-:-:S02]  /*3630*/  LOP3.LUT P3, RZ, R6, 0x1, RZ, 0xc0, !PT ;  /* 0x0000000106ff7812 */ /* 0x004fc4000786c0ff */
[----:B------:R-:W-:-:S04]  /*3640*/  SEL R4, RZ, 0x1, P1 ;  /* 0x00000001ff047807 */ /* 0x000fc80000800000 */
[----:B------:R-:W-:Y:S02]  /*3650*/  LOP3.LUT R10, R10, R4, RZ, 0x3c, !PT ;  /* 0x000000040a0a7212 */ /* 0x000fe400078e3cff */
[----:B---3--:R-:W-:-:S04]  /*3660*/  SEL R2, RZ, 0x1, P0 ;  /* 0x00000001ff027807 */ /* 0x008fc80000000000 */
[----:B------:R-:W-:Y:S01]  /*3670*/  LOP3.LUT R9, R9, R2, RZ, 0x3c, !PT ;  /* 0x0000000209097212 */ /* 0x000fe200078e3cff */
[----:B------:R-:W-:Y:S06]  /*3680*/  @P3 BRA `(.L_x_66) ;  /* 0xfffffffc002c3947 */ /* 0x000fec000383ffff */
[----:B------:R-:W-:Y:S01]  /*3690*/  ULEA UR4, UR5, UR6, 0x3 ;  /* 0x0000000605047291 */ /* 0x000fe2000f8e18ff */
[----:B------:R-:W-:-:S08]  /*36a0*/  SHF.L.U32 R2, R12, 0x1f, RZ ;  /* 0x0000001f0c027819 */ /* 0x000fd000000006ff */
[----:B------:R-:W2:Y:S02]  /*36b0*/  SYNCS.PHASECHK.TRANS64 P0, [UR4+0x160], R2 ;  /* 0x00016002ff0075a7 */ /* 0x000ea40008001004 */
[----:B--2---:R-:W-:Y:S05]  /*36c0*/  @P0 BRA `(.L_x_67) ;  /* 0x0000000000080947 */ /* 0x004fea0003800000 */
[----:B------:R-:W2:Y:S02]  /*36d0*/  SYNCS.PHASECHK.TRANS64.TRYWAIT P0, [UR4+0x160], R2 ;  /* 0x00016002ff0075a7 */ /* 0x000ea40008001104 */
[----:B--2---:R-:W-:Y:S05]  /*36e0*/  @!P0 BRA `(.L_x_68) ;  /* 0x0000004000d48947 */ /* 0x004fea0003800000 */
.L_x_67:
[----:B------:R-:W-:-:S04]  /*36f0*/  UIADD3 UR7, UPT, UPT, UR5, 0x1, URZ ;  /* 0x0000000105077890 */ /* 0x000fc8000fffe0ff */
[----:B------:R-:W-:-:S04]  /*3700*/  UISETP.NE.AND UP0, UPT, UR7, 0x2, UPT ;  /* 0x000000020700788c */ /* 0x000fc8000bf05270 */
[----:B------:R-:W-:Y:S02]  /*3710*/  USEL UR8, URZ, 0x1, UP0 ;  /* 0x00000001ff087887 */ /* 0x000fe40008000000 */
[----:B------:R-:W-:-:S04]  /*3720*/  USEL UR7, UR7, URZ, UP0 ;  /* 0x000000ff07077287 */ /* 0x000fc80008000000 */
[----:B------:R-:W-:Y:S01]  /*3730*/  ULEA UR7, UR7, UR6, 0x3 ;  /* 0x0000000607077291 */ /* 0x000fe2000f8e18ff */
[----:B--2---:R-:W-:-:S04]  /*3740*/  LOP3.LUT R2, R12, UR8, RZ, 0x3c, !PT ;  /* 0x000000080c027c12 */ /* 0x004fc8000f8e3cff */
[----:B------:R-:W-:-:S04]  /*3750*/  SHF.L.U32 R0, R2, 0x1f, RZ ;  /* 0x0000001f02007819 */ /* 0x000fc800000006ff */
[----:B------:R-:W2:Y:S02]  /*3760*/  SYNCS.PHASECHK.TRANS64 P0, [UR7+0x160], R0 ;  /* 0x00016000ff0075a7 */ /* 0x000ea40008001007 */
[----:B-12---:R-:W-:Y:S05]  /*3770*/  @P0 EXIT ;  /* 0x000000000000094d */ /* 0x006fea0003800000 */
[----:B------:R-:W-:Y:S02]  /*3780*/  SHF.L.U32 R2, R2, 0x1f, RZ ;  /* 0x0000001f02027819 */ /* 0x000fe400000006ff */
[----:B------:R-:W-:-:S07]  /*3790*/  MOV R0, UR7 ;  /* 0x0000000700007c02 */ /* 0x000fce0008000f00 */
.L_x_69:
[----:B-1----:R1:W2:Y:S02]  /*37a0*/  SYNCS.PHASECHK.TRANS64.TRYWAIT P0, [R0+URZ+0x160], R2 ;  /* 0x00016002000075a7 */ /* 0x0022a400080011ff */
[----:B--2---:R-:W-:Y:S05]  /*37b0*/  @!P0 NANOSLEEP.SYNCS 0x989680 ;  /* 0x009896800000895d */ /* 0x004fea0003900000 */
[----:B------:R-:W2:Y:S02]  /*37c0*/  @!P0 SYNCS.PHASECHK.TRANS64 P0, [R0+URZ+0x160], R2 ;  /* 0x00016002000085a7 */ /* 0x000ea400080010ff */
[----:B--2---:R-:W-:Y:S05]  /*37d0*/  @P0 EXIT ;  /* 0x000000000000094d */ /* 0x004fea0003800000 */
[----:B------:R-:W-:Y:S05]  /*37e0*/  BRA `(.L_x_69) ;  /* 0xfffffffc00ec7947 */ /* 0x000fea000383ffff */
.L_x_62:
[----:B------:R-:W-:Y:S05]  /*37f0*/  BRA.U UP5, `(.L_x_70) ;  /* 0x0000000d05d87547 */ /* 0x000fea000b800000 */
[----:B------:R-:W2:Y:S01]  /*3800*/  S2UR UR7, SR_CgaCtaId ;  /* 0x00000000000779c3 */ /* 0x000ea20000008800 */
[----:B------:R-:W-:Y:S01]  /*3810*/  UMOV UR4, 0x40 ;  /* 0x0000004000047882 */ /* 0x000fe20000000000 */
[----:B------:R-:W-:Y:S01]  /*3820*/  NOP ;  /* 0x0000000000007918 */ /* 0x000fe20000000000 */
[----:B------:R-:W-:Y:S01]  /*3830*/  UMOV UR6, 0x400 ;  /* 0x0000040000067882 */ /* 0x000fe20000000000 */
[----:B--2---:R-:W-:Y:S02]  /*3840*/  ULEA UR5, UR7, UR4, 0x18 ;  /* 0x0000000407057291 */ /* 0x004fe4000f8ec0ff */
[----:B------:R-:W-:-:S07]  /*3850*/  ULEA UR6, UR7, UR6, 0x18 ;  /* 0x0000000607067291 */ /* 0x000fce000f8ec0ff */
[----:B------:R-:W2:Y:S02]  /*3860*/  LDS.U8 R0, [UR5+0x1c] ;  /* 0x00001c05ff007984 */ /* 0x000ea40008000000 */
[----:B--2---:R-:W-:-:S13]  /*3870*/  ISETP.NE.AND P0, PT, R0, RZ, PT ;  /* 0x000000ff0000720c */ /* 0x004fda0003f05270 */
[----:B------:R-:W-:Y:S05]  /*3880*/  @P0 BRA `(.L_x_71) ;  /* 0x0000000000580947 */ /* 0x000fea0003800000 */
[----:B------:R-:W-:-:S13]  /*3890*/  ELECT P0, URZ, PT ;  /* 0x0000000000ff782f */ /* 0x000fda0003800000 */
[----:B------:R-:W-:Y:S05]  /*38a0*/  @!P0 BRA `(.L_x_72) ;  /* 0x0000000000608947 */ /* 0x000fea0003800000 */
[----:B------:R-:W-:Y:S01]  /*38b0*/  UMOV UR4, 0x10 ;  /* 0x0000001000047882 */ /* 0x000fe20000000000 */
[----:B------:R-:W-:Y:S01]  /*38c0*/  HFMA2 R0, -RZ, RZ, 0, 5.9604644775390625e-08 ;  /* 0x00000001ff007431 */ /* 0x000fe200000001ff */
[----:B------:R-:W-:-:S03]  /*38d0*/  MOV R3, 0xffff ;  /* 0x0000ffff00037802 */ /* 0x000fc60000000f00 */
[----:B------:R-:W-:Y:S04]  /*38e0*/  DEPBAR.LE SB2, 0x36 ;  /* 0x0000ad800000791a */ /* 0x000fe80000000000 */
[----:B------:R-:W2:Y:S02]  /*38f0*/  UTCATOMSWS.FIND_AND_SET.ALIGN UP0, UR4, UR4 ;  /* 0x00000004000475e3 */ /* 0x000ea40008000800 */
[----:B--2---:R-:W-:Y:S01]  /*3900*/  MOV R4, UR4 ;  /* 0x0000000400047c02 */ /* 0x004fe20008000f00 */
[----:B------:R-:W-:Y:S06]  /*3910*/  BRA.U UP0, `(.L_x_73) ;  /* 0x0000000100187547 */ /* 0x000fec000b800000 */
.L_x_74:
[----:B------:R-:W-:Y:S05]  /*3920*/  NANOSLEEP 0x64 ;  /* 0x000000640000795d */ /* 0x000fea0003800000 */
[----:B------:R-:W-:-:S05]  /*3930*/  UMOV UR4, 0x10 ;  /* 0x0000001000047882 */ /* 0x000fca0000000000 */
[----:B------:R-:W-:Y:S04]  /*3940*/  DEPBAR.LE SB2, 0x36 ;  /* 0x0000ad800000791a */ /* 0x000fe80000000000 */
[----:B------:R-:W2:Y:S02]  /*3950*/  UTCATOMSWS.FIND_AND_SET.ALIGN UP0, UR4, UR4 ;  /* 0x00000004000475e3 */ /* 0x000ea40008000800 */
[----:B--2---:R-:W-:Y:S01]  /*3960*/  MOV R4, UR4 ;  /* 0x0000000400047c02 */ /* 0x004fe20008000f00 */
[----:B------:R-:W-:Y:S05]  /*3970*/  BRA.U !UP0, `(.L_x_74) ;  /* 0xfffffffd08e87547 */ /* 0x000fea000b83ffff */
.L_x_73:
[-C--:B------:R-:W-:Y:S02]  /*3980*/  SHF.L.U32 R3, R3, R4.reuse, RZ ;  /* 0x0000000403037219 */ /* 0x080fe400000006ff */
[----:B------:R-:W-:Y:S01]  /*3990*/  SHF.L.U32 R0, R0, R4, RZ ;  /* 0x0000000400007219 */ /* 0x000fe200000006ff */
[----:B------:R-:W-:Y:S02]  /*39a0*/  IMAD.SHL.U32 R4, R4, 0x20, RZ ;  /* 0x0000002004047824 */ /* 0x000fe400078e00ff */
[----:B------:R2:W-:Y:S04]  /*39b0*/  ATOMS.OR RZ, [UR5+0x14], R3 ;  /* 0x00001403ffff798c */ /* 0x0005e8000b000005 */
[----:B------:R2:W-:Y:S04]  /*39c0*/  ATOMS.OR RZ, [UR5+0x18], R0 ;  /* 0x00001800ffff798c */ /* 0x0005e8000b000005 */
[----:B------:R2:W-:Y:S01]  /*39d0*/  STS [UR6+0x200], R4 ;  /* 0x00020004ff007988 */ /* 0x0005e20008000806 */
[----:B------:R-:W-:Y:S05]  /*39e0*/  BRA `(.L_x_72) ;  /* 0x0000000000107947 */ /* 0x000fea0003800000 */
.L_x_71:
[----:B------:R-:W-:Y:S02]  /*39f0*/  MOV R0, 0xffffffff ;  /* 0xffffffff00007802 */ /* 0x000fe40000000f00 */
[----:B------:R-:W-:-:S03]  /*3a00*/  MOV R4, 0x3a30 ;  /* 0x00003a3000047802 */ /* 0x000fc60000000f00 */
[----:B------:R2:W-:Y:S04]  /*3a10*/  STS [UR6+0x200], R0 ;  /* 0x00020000ff007988 */ /* 0x0005e80008000806 */
[----:B-12--5:R-:W-:Y:S05]  /*3a20*/  CALL.REL.NOINC `($__internal_1_$__cuda_sm10x_tcgen05_guardrail_trap_phase_invalid_during_alloc) ;  /* 0x0000004400647944 */ /* 0x026fea0003c00000 */
.L_x_72:
[----:B------:R-:W-:Y:S05]  /*3a30*/  WARPSYNC.ALL ;  /* 0x0000000000007948 */ /* 0x000fea0003800000 */
[----:B------:R-:W3:Y:S01]  /*3a40*/  S2UR UR4, SR_CgaCtaId ;  /* 0x00000000000479c3 */ /* 0x000ee20000008800 */
[----:B------:R-:W-:Y:S01]  /*3a50*/  UMOV UR26, 0x400 ;  /* 0x00000400001a7882 */ /* 0x000fe20000000000 */
[----:B------:R-:W-:-:S06]  /*3a60*/  NOP ;  /* 0x0000000000007918 */ /* 0x000fcc0000000000 */
[----:B------:R-:W-:Y:S06]  /*3a70*/  BAR.ARV 0x6, 0xa0 ;  /* 0x0182800000007b1d */ /* 0x000fec0000002000 */
[----:B------:R-:W4:Y:S01]  /*3a80*/  LDCU UR5, c[0x0][0x38c] ;  /* 0x00007180ff0577ac */ /* 0x000f220008000800 */
[----:B------:R-:W-:Y:S01]  /*3a90*/  LOP3.LUT R2, R2, 0xffff, RZ, 0xc0, !PT ;  /* 0x0000ffff02027812 */ /* 0x000fe200078ec0ff */
[----:B------:R-:W-:Y:S01]  /*3aa0*/  IMAD.MOV.U32 R11, RZ, RZ, 0x1 ;  /* 0x00000001ff0b7424 */ /* 0x000fe200078e00ff */
[----:B------:R-:W-:Y:S01]  /*3ab0*/  CS2R R8, SRZ ;  /* 0x0000000000087805 */ /* 0x000fe2000001ff00 */
[----:B------:R-:W1:Y:S01]  /*3ac0*/  LDCU UR7, c[0x0][0x38c] ;  /* 0x00007180ff0777ac */ /* 0x000e620008000800 */
[----:B------:R-:W-:Y:S01]  /*3ad0*/  R2UR UR27, R2 ;  /* 0x00000000021b72ca */ /* 0x000fe200000e0000 */
[----:B------:R-:W-:Y:S01]  /*3ae0*/  IMAD.MOV.U32 R10, RZ, RZ, RZ ;  /* 0x000000ffff0a7224 */ /* 0x000fe200078e00ff */
[----:B------:R-:W-:Y:S01]  /*3af0*/  UMOV UR30, URZ ;  /* 0x000000ff001e7c82 */ /* 0x000fe20008000000 */
[----:B------:R-:W-:Y:S01]  /*3b00*/  UMOV UR24, URZ ;  /* 0x000000ff00187c82 */ /* 0x000fe20008000000 */
[----:B---3--:R-:W-:Y:S01]  /*3b10*/  ULEA UR26, UR4, UR26, 0x18 ;  /* 0x0000001a041a7291 */ /* 0x008fe2000f8ec0ff */
[----:B------:R-:W-:Y:S01]  /*3b20*/  UMOV UR38, 0x0 ;  /* 0x0000000000267882 */ /* 0x000fe20000000000 */
[----:B------:R-:W-:-:S02]  /*3b30*/  UMOV UR39, 0x4080010 ;  /* 0x0408001000277882 */ /* 0x000fc40000000000 */
[----:B------:R-:W-:Y:S02]  /*3b40*/  UIADD3 UR4, UPT, UPT, UR26, 0x2600, URZ ;  /* 0x000026001a047890 */ /* 0x000fe4000fffe0ff */
[----:B------:R-:W-:Y:S02]  /*3b50*/  UIADD3 UR6, UPT, UPT, UR26, 0x26600, URZ ;  /* 0x000266001a067890 */ /* 0x000fe4000fffe0ff */
[----:B----4-:R-:W-:Y:S01]  /*3b60*/  UIADD3 UR5, UPT, UPT, UR5, 0x3f, URZ ;  /* 0x0000003f05057890 */ /* 0x010fe2000fffe0ff */
[----:B--2---:R-:W2:Y:S01]  /*3b70*/  LDS R0, [UR26+0x200] ;  /* 0x0002001aff007984 */ /* 0x004ea20008000800 */
[----:B-1----:R-:W-:Y:S01]  /*3b80*/  UMOV UR36, 0x0 ;  /* 0x0000000000247882 */ /* 0x002fe20000000000 */
[----:B------:R-:W-:Y:S01]  /*3b90*/  UMOV UR37, 0x4080010 ;  /* 0x0408001000257882 */ /* 0x000fe20000000000 */
[----:B------:R-:W-:Y:S02]  /*3ba0*/  USHF.R.S32.HI UR40, URZ, 0x1f, UR5 ;  /* 0x0000001fff287899 */ /* 0x000fe40008011405 */
[----:B------:R-:W-:-:S02]  /*3bb0*/  UISETP.GE.AND UP4, UPT, UR7, 0x1, UPT ;  /* 0x000000010700788c */ /* 0x000fc4000bf86270 */
[----:B------:R-:W-:Y:S02]  /*3bc0*/  ULEA.HI UR40, UR40, UR5, URZ, 0x6 ;  /* 0x0000000528287291 */ /* 0x000fe4000f8f30ff */
[----:B------:R-:W-:Y:S02]  /*3bd0*/  USHF.R.U32.HI UR5, URZ, 0x4, UR4 ;  /* 0x00000004ff057899 */ /* 0x000fe40008011604 */
[----:B------:R-:W-:Y:S02]  /*3be0*/  USHF.R.S32.HI UR40, URZ, 0x6, UR40 ;  /* 0x00000006ff287899 */ /* 0x000fe40008011428 */
[----:B------:R-:W-:Y:S02]  /*3bf0*/  USHF.R.U32.HI UR4, URZ, 0x4, UR6 ;  /* 0x00000004ff047899 */ /* 0x000fe40008011606 */
[----:B------:R-:W-:Y:S02]  /*3c00*/  UISETP.LT.AND UP0, UPT, UR40, 0x1, UPT ;  /* 0x000000012800788c */ /* 0x000fe4000bf01270 */
[----:B------:R-:W-:-:S02]  /*3c10*/  ULOP3.LUT UR5, UR5, 0x3fff, URZ, 0xc0, !UPT ;  /* 0x00003fff05057892 */ /* 0x000fc4000f8ec0ff */
[----:B------:R-:W-:Y:S02]  /*3c20*/  ULOP3.LUT UR4, UR4, 0x3fff, URZ, 0xc0, !UPT ;  /* 0x00003fff04047892 */ /* 0x000fe4000f8ec0ff */
[----:B------:R-:W-:Y:S02]  /*3c30*/  USEL UR41, UR40, 0x1, !UP0 ;  /* 0x0000000128297887 */ /* 0x000fe4000c000000 */
[----:B------:R-:W-:Y:S02]  /*3c40*/  ULOP3.LUT UR28, UR5, 0x10000, URZ, 0xfc, !UPT ;  /* 0x00010000051c7892 */ /* 0x000fe4000f8efcff */
[----:B------:R-:W-:Y:S02]  /*3c50*/  ULOP3.LUT UR29, UR4, 0x10000, URZ, 0xfc, !UPT ;  /* 0x00010000041d7892 */ /* 0x000fe4000f8efcff */
[----:B------:R-:W-:Y:S01]  /*3c60*/  UIADD3 UR41, UPT, UPT, -UR41, URZ, URZ ;  /* 0x000000ff29297290 */ /* 0x000fe2000fffe1ff */
[----:B------:R-:W-:Y:S01]  /*3c70*/  UMOV UR34, 0x0 ;  /* 0x0000000000227882 */ /* 0x000fe20000000000 */
[----:B------:R-:W-:Y:S01]  /*3c80*/  UMOV UR35, 0x4080010 ;  /* 0x0408001000237882 */ /* 0x000fe20000000000 */
[----:B------:R-:W-:Y:S01]  /*3c90*/  UMOV UR32, 0x0 ;  /* 0x0000000000207882 */ /* 0x000fe20000000000 */
[----:B------:R-:W-:Y:S01]  /*3ca0*/  UMOV UR33, 0x4080010 ;  /* 0x0408001000217882 */ /* 0x000fe20000000000 */
[----:B--2---:R-:W-:-:S15]  /*3cb0*/  R2UR UR42, R0 ;  /* 0x00000000002a72ca */ /* 0x004fde00000e0000 */
.L_x_81:
[----:B------:R-:W-:Y:S02]  /*3cc0*/  LEA R0, R10, UR26, 0x3 ;  /* 0x0000001a0a007c11 */ /* 0x000fe4000f8e18ff */
[----:B------:R-:W-:Y:S02]  /*3cd0*/  SHF.L.U32 R2, R9, 0x1f, RZ ;  /* 0x0000001f09027819 */ /* 0x000fe400000006ff */
[----:B------:R-:W-:Y:S01]  /*3ce0*/  PLOP3.LUT P0, PT, PT, PT, UP4, 0x80, 0x8 ;  /* 0x000000000008781c */ /* 0x000fe20003f0f048 */
[----:B------:R-:W-:Y:S01]  /*3cf0*/  VIADD R3, R0, 0x160 ;  /* 0x0000016000037836 */ /* 0x000fe20000000000 */
[----:B-1----:R-:W1:Y:S02]  /*3d00*/  SYNCS.PHASECHK.TRANS64.TRYWAIT P1, [R0+URZ+0x150], R2 ;  /* 0x00015002000075a7 */ /* 0x002e6400080211ff */
[----:B-1-3--:R-:W-:Y:S09]  /*3d10*/  @!P1 BRA `(.L_x_75) ;  /* 0x0000003c00609947 */ /* 0x00aff20003800000 */
.L_x_167:
[----:B------:R-:W-:Y:S01]  /*3d20*/  LEA R4, R10, UR26, 0x4 ;  /* 0x0000001a0a047c11 */ /* 0x000fe2000f8e20ff */
[----:B------:R-:W-:Y:S01]  /*3d30*/  @UP4 ULEA UR4, UR24, UR26, 0x3 ;  /* 0x0000001a18044291 */ /* 0x000fe2000f8e18ff */
[----:B------:R-:W-:Y:S01]  /*3d40*/  PLOP3.LUT P2, PT, PT, PT, PT, 0x80, 0x8 ;  /* 0x000000000008781c */ /* 0x000fe20003f4f070 */
[----:B------:R-:W-:Y:S01]  /*3d50*/  ULEA UR31, UR30, UR26, 0x3 ;  /* 0x0000001a1e1f7291 */ /* 0x000fe2000f8e18ff */
[----:B------:R-:W-:Y:S02]  /*3d60*/  PRMT R3, RZ, 0x654, R3 ;  /* 0x00000654ff037816 */ /* 0x000fe40000000003 */
[----:B------:R-:W2:Y:S01]  /*3d70*/  LDS.128 R4, [R4+0x1e0] ;  /* 0x0001e00004047984 */ /* 0x000ea20000000c00 */
[----:B-1----:R-:W-:Y:S02]  /*3d80*/  @P0 SHF.L.U32 R2, R8, 0x1f, RZ ;  /* 0x0000001f08020819 */ /* 0x002fe400000006ff */
[----:B------:R-:W-:Y:S01]  /*3d90*/  SHF.L.U32 R0, R11, 0x1f, RZ ;  /* 0x0000001f0b007819 */ /* 0x000fe200000006ff */
[----:B------:R-:W-:Y:S01]  /*3da0*/  @!PT LDS RZ, [RZ] ;  /* 0x00000000fffff984 */ /* 0x000fe20000000800 */
[----:B------:R-:W-:Y:S01]  /*3db0*/  @!PT LDS RZ, [RZ] ;  /* 0x00000000fffff984 */ /* 0x000fe20000000800 */
[----:B------:R-:W-:Y:S01]  /*3dc0*/  @!PT LDS RZ, [RZ] ;  /* 0x00000000fffff984 */ /* 0x000fe20000000800 */
[----:B------:R-:W-:Y:S01]  /*3dd0*/  @!PT LDS RZ, [RZ] ;  /* 0x00000000fffff984 */ /* 0x000fe20000000800 */
[----:B------:R1:W-:Y:S06]  /*3de0*/  MEMBAR.ALL.CTA ;  /* 0x0000000000007992 */ /* 0x0003ec0000008000 */
[----:B-1----:R-:W1:Y:S02]  /*3df0*/  FENCE.VIEW.ASYNC.S ;  /* 0x00000000000073c6 */ /* 0x002e640000000000 */
[----:B-1----:R1:W-:Y:S01]  /*3e00*/  SYNCS.ARRIVE.TRANS64.RED.A1T0 RZ, [R3+URZ], RZ ;  /* 0x000000ff03ff79a7 */ /* 0x0023e200081004ff */
[----:B------:R1:W3:Y:S01]  /*3e10*/  @P0 SYNCS.PHASECHK.TRANS64.TRYWAIT P2, [UR4], R2 ;  /* 0x00000002ff0005a7 */ /* 0x0002e20008041104 */
[----:B------:R-:W-:Y:S01]  /*3e20*/  ULEA.HI UR4, UR30, UR30, URZ, 0x1 ;  /* 0x0000001e1e047291 */ /* 0x000fe2000f8f08ff */
[----:B--2---:R-:W-:-:S03]  /*3e30*/  LOP3.LUT P1, RZ, R6, 0x1, RZ, 0xc0, !PT ;  /* 0x0000000106ff7812 */ /* 0x004fc6000782c0ff */
[----:B------:R-:W-:Y:S02]  /*3e40*/  USHF.L.U32 UR11, UR4, 0x4, URZ ;  /* 0x00000004040b7899 */ /* 0x000fe400080006ff */
[----:B------:R-:W-:Y:S02]  /*3e50*/  ULOP3.LUT UR4, UR4, 0xffe, URZ, 0xc0, !UPT ;  /* 0x00000ffe04047892 */ /* 0x000fe4000f8ec0ff */
[----:B------:R-:W-:Y:S02]  /*3e60*/  ULOP3.LUT UR11, UR11, 0xffffffe0, URZ, 0xc0, !UPT ;  /* 0xffffffe00b0b7892 */ /* 0x000fe4000f8ec0ff */
[----:B------:R-:W-:Y:S02]  /*3e70*/  UIADD3 UR4, UPT, UPT, -UR4, UR30, URZ ;  /* 0x0000001e04047290 */ /* 0x000fe4000fffe1ff */
[----:B------:R-:W-:Y:S01]  /*3e80*/  UIADD3 UR11, UPT, UPT, UR42, UR11, URZ ;  /* 0x0000000b2a0b7290 */ /* 0x000fe2000fffe0ff */
[----:B------:R-:W2:Y:S03]  /*3e90*/  SYNCS.PHASECHK.TRANS64.TRYWAIT P0, [UR31+0x190], R0 ;  /* 0x00019000ff0075a7 */ /* 0x000ea6000800111f */
[----:B------:R-:W-:Y:S01]  /*3ea0*/  ULEA UR11, UR4, UR11, 0x14 ;  /* 0x0000000b040b7291 */ /* 0x000fe2000f8ea0ff */
[----:B-123--:R-:W-:Y:S11]  /*3eb0*/  @!P0 BRA `(.L_x_76) ;  /* 0x0000003c000c8947 */ /* 0x00eff60003800000 */
.L_x_169:
[----:B------:R-:W-:Y:S01]  /*3ec0*/  IADD3 R10, PT, PT, R10, 0x1, RZ ;  /* 0x000000010a0a7810 */ /* 0x000fe20007ffe0ff */
[----:B------:R-:W-:Y:S06]  /*3ed0*/  BRA.U !UP4, `(.L_x_77) ;  /* 0x000000010cc07547 */ /* 0x000fec000b800000 */
[----:B------:R-:W-:Y:S01]  /*3ee0*/  UPLOP3.LUT UP2, UPT, UPT, UPT, UPT, 0x40, 0x4 ;  /* 0x000000000004789c */ /* 0x000fe20003f4e870 */
[----:B------:R-:W-:Y:S01]  /*3ef0*/  UMOV UR23, UR41 ;  /* 0x0000002900177c82 */ /* 0x000fe20008000000 */
[----:B------:R-:W-:Y:S01]  /*3f00*/  UMOV UR22, UR40 ;  /* 0x0000002800167c82 */ /* 0x000fe20008000000 */
[----:B------:R-:W-:-:S08]  /*3f10*/  UMOV UR10, UR24 ;  /* 0x00000018000a7c82 */ /* 0x000fd00008000000 */
.L_x_80:
[----:B------:R-:W-:Y:S02]  /*3f20*/  UIADD3 UR23, UPT, UPT, UR23, 0x1, URZ ;  /* 0x0000000117177890 */ /* 0x000fe4000fffe0ff */
[----:B--2---:R-:W-:Y:S02]  /*3f30*/  ULEA UR5, UR10, UR26, 0x3 ;  /* 0x0000001a0a057291 */ /* 0x004fe4000f8e18ff */
[----:B------:R-:W-:Y:S01]  /*3f40*/  UISETP.NE.AND UP3, UPT, UR23, URZ, UPT ;  /* 0x000000ff1700728c */ /* 0x000fe2000bf65270 */
[----:B---3--:R-:W-:Y:S10]  /*3f50*/  @P2 BRA `(.L_x_78) ;  /* 0x00000000000c2947 */ /* 0x008ff40003800000 */
[----:B-1----:R-:W-:Y:S04]  /*3f60*/  SHF.L.U32 R2, R8, 0x1f, RZ ;  /* 0x0000001f08027819 */ /* 0x002fe800000006ff */
[----:B------:R-:W1:Y:S02]  /*3f70*/  SYNCS.PHASECHK.TRANS64.TRYWAIT P0, [UR5], R2 ;  /* 0x00000002ff0075a7 */ /* 0x000e640008001105 */
[----:B-1----:R-:W-:Y:S05]  /*3f80*/  @!P0 BRA `(.L_x_79) ;  /* 0x0000003800f08947 */ /* 0x002fea0003800000 */
.L_x_78:
[----:B------:R-:W-:Y:S01]  /*3f90*/  UISETP.NE.AND UP0, UPT, UR22, 0x1, UPT ;  /* 0x000000011600788c */ /* 0x000fe2000bf05270 */
[----:B------:R-:W-:Y:S01]  /*3fa0*/  PLOP3.LUT P2, PT, PT, PT, PT, 0x80, 0x8 ;  /* 0x000000000008781c */ /* 0x000fe20003f4f070 */
[----:B------:R-:W-:Y:S02]  /*3fb0*/  UIADD3 UR4, UPT, UPT, UR10, 0x1, URZ ;  /* 0x000000010a047890 */ /* 0x000fe4000fffe0ff */
[----:B------:R-:W-:Y:S02]  /*3fc0*/  UIADD3 UR25, UPT, UPT, UR5, 0x90, URZ ;  /* 0x0000009005197890 */ /* 0x000fe4000fffe0ff */
[----:B------:R-:W-:Y:S01]  /*3fd0*/  UISETP.NE.AND UP1, UPT, UR4, 0x12, UPT ;  /* 0x000000120400788c */ /* 0x000fe2000bf25270 */
[----:B------:R-:W-:Y:S01]  /*3fe0*/  PLOP3.LUT P0, PT, PT, PT, UP0, 0x80, 0x8 ;  /* 0x000000000008781c */ /* 0x000fe20003f0f008 */
[----:B------:R-:W-:Y:S02]  /*3ff0*/  UIADD3 UR22, UPT, UPT, UR22, -0x1, URZ ;  /* 0xffffffff16167890 */ /* 0x000fe4000fffe0ff */
[----:B------:R-:W-:Y:S02]  /*4000*/  USEL UR6, URZ, 0x1, UP1 ;  /* 0x00000001ff067887 */ /* 0x000fe40008800000 */
[----:B------:R-:W-:Y:S01]  /*4010*/  USEL UR24, UR4, URZ, UP1 ;  /* 0x000000ff04187287 */ /* 0x000fe20008800000 */
[----:B------:R-:W-:Y:S01]  /*4020*/  UMOV UR7, 0x40004040 ;  /* 0x4000404000077882 */ /* 0x000fe20000000000 */
[----:B------:R-:W-:Y:S02]  /*4030*/  UMOV UR5, 0x40004040 ;  /* 0x4000404000057882 */ /* 0x000fe40000000000 */
[----:B------:R-:W-:Y:S01]  /*4040*/  @UP0 ULEA UR4, UR24, UR26, 0x3 ;  /* 0x0000001a18040291 */ /* 0x000fe2000f8e18ff */
[----:B------:R-:W-:Y:S01]  /*4050*/  LOP3.LUT R8, R8, UR6, RZ, 0x3c, !PT ;  /* 0x0000000608087c12 */ /* 0x000fe2000f8e3cff */
[----:B------:R-:W-:Y:S01]  /*4060*/  ULEA UR6, UR10, UR29, 0x8 ;  /* 0x0000001d0a067291 */ /* 0x000fe2000f8e40ff */
[----:B------:R-:W-:Y:S02]  /*4070*/  UMOV UR21, 0x40004040 ;  /* 0x4000404000157882 */ /* 0x000fe40000000000 */
[----:B-1----:R-:W-:Y:S01]  /*4080*/  @P0 SHF.L.U32 R0, R8, 0x1f, RZ ;  /* 0x0000001f08000819 */ /* 0x002fe200000006ff */
[----:B------:R-:W-:Y:S02]  /*4090*/  UIADD3 UR20, UPT, UPT, UR6, 0x2, URZ ;  /* 0x0000000206147890 */ /* 0x000fe4000fffe0ff */
[----:B------:R-:W-:Y:S01]  /*40a0*/  UIADD3 UR16, UPT, UPT, UR6, 0x4, URZ ;  /* 0x0000000406107890 */ /* 0x000fe2000fffe0ff */
[----:B------:R2:W3:Y:S01]  /*40b0*/  @P0 SYNCS.PHASECHK.TRANS64.TRYWAIT P2, [UR4], R0 ;  /* 0x00000000ff0005a7 */ /* 0x0004e20008041104 */
[----:B------:R-:W-:Y:S02]  /*40c0*/  ULEA UR4, UR10, UR28, 0x9 ;  /* 0x0000001c0a047291 */ /* 0x000fe4000f8e48ff */
[----:B------:R-:W-:Y:S02]  /*40d0*/  UIADD3 UR12, UPT, UPT, UR6, 0x6, URZ ;  /* 0x00000006060c7890 */ /* 0x000fe4000fffe0ff */
[----:B------:R-:W-:Y:S02]  /*40e0*/  UIADD3 UR18, UPT, UPT, UR4, 0x2, URZ ;  /* 0x0000000204127890 */ /* 0x000fe4000fffe0ff */
[----:B------:R-:W-:Y:S02]  /*40f0*/  UIADD3 UR14, UPT, UPT, UR4, 0x4, URZ ;  /* 0x00000004040e7890 */ /* 0x000fe4000fffe0ff */
[----:B------:R-:W-:Y:S01]  /*4100*/  UIADD3 UR8, UPT, UPT, UR4, 0x6, URZ ;  /* 0x0000000604087890 */ /* 0x000fe2000fffe0ff */
[----:B------:R2:W-:Y:S01]  /*4110*/  UTCHMMA gdesc[UR4], gdesc[UR6], tmem[UR11], tmem[UR38], idesc[UR39], UP2 ;  /* 0x00ff2606040075ea */ /* 0x0005e2000900000b */
[----:B------:R-:W-:Y:S01]  /*4120*/  UPLOP3.LUT UP2, UPT, UPT, UPT, UPT, 0x80, 0x8 ;  /* 0x000000000008789c */ /* 0x000fe20003f4f070 */
[----:B------:R-:W-:Y:S01]  /*4130*/  UMOV UR19, 0x40004040 ;  /* 0x4000404000137882 */ /* 0x000fe20000000000 */
[----:B------:R-:W-:Y:S01]  /*4140*/  UMOV UR17, 0x40004040 ;  /* 0x4000404000117882 */ /* 0x000fe20000000000 */
[----:B------:R2:W-:Y:S01]  /*4150*/  UTCHMMA gdesc[UR18], gdesc[UR20], tmem[UR11], tmem[UR36], idesc[UR37], UPT ;  /* 0x00ff2414120075ea */ /* 0x0005e2000b80000b */
[----:B------:R-:W-:Y:S01]  /*4160*/  UMOV UR15, 0x40004040 ;  /* 0x40004040000f7882 */ /* 0x000fe20000000000 */
[----:B------:R-:W-:Y:S01]  /*4170*/  UMOV UR13, 0x40004040 ;  /* 0x40004040000d7882 */ /* 0x000fe20000000000 */
[----:B------:R-:W-:Y:S01]  /*4180*/  UMOV UR9, 0x40004040 ;  /* 0x4000404000097882 */ /* 0x000fe20000000000 */
[----:B------:R2:W-:Y:S01]  /*4190*/  UTCHMMA gdesc[UR14], gdesc[UR16], tmem[UR11], tmem[UR34], idesc[UR35], UPT ;  /* 0x00ff22100e0075ea */ /* 0x0005e2000b80000b */
[----:B------:R2:W-:Y:S01]  /*41a0*/  UTCHMMA gdesc[UR8], gdesc[UR12], tmem[UR11], tmem[UR32], idesc[UR33], UPT ;  /* 0x00ff200c080075ea */ /* 0x0005e2000b80000b */
[----:B------:R2:W-:Y:S01]  /*41b0*/  UTCBAR.MULTICAST [UR25], URZ, UR27 ;  /* 0x000000ff190073e9 */ /* 0x0005e2000800081b */
[----:B------:R-:W-:Y:S01]  /*41c0*/  UMOV UR10, UR24 ;  /* 0x00000018000a7c82 */ /* 0x000fe20008000000 */
[----:B------:R-:W-:Y:S05]  /*41d0*/  BRA.U UP3, `(.L_x_80) ;  /* 0xfffffffd03507547 */ /* 0x000fea000b83ffff */
.L_x_77:
[----:B--2---:R-:W-:Y:S01]  /*41e0*/  UIADD3 UR4, UPT, UPT, UR30, 0x1, URZ ;  /* 0x000000011e047890 */ /* 0x004fe2000fffe0ff */
[C---:B------:R-:W-:Y:S01]  /*41f0*/  ISETP.NE.AND P0, PT, R10.reuse, 0x2, PT ;  /* 0x000000020a00780c */ /* 0x040fe20003f05270 */
[----:B------:R-:W-:Y:S02]  /*4200*/  UIADD3 UR5, UPT, UPT, UR31, 0x170, URZ ;  /* 0x000001701f057890 */ /* 0x000fe4000fffe0ff */
[----:B------:R-:W-:Y:S01]  /*4210*/  UISETP.NE.AND UP0, UPT, UR4, 0x4, UPT ;  /* 0x000000040400788c */ /* 0x000fe2000bf05270 */
[----:B-1----:R-:W-:Y:S02]  /*4220*/  SEL R0, RZ, 0x1, P0 ;  /* 0x00000001ff007807 */ /* 0x002fe40000000000 */
[----:B------:R-:W-:Y:S01]  /*4230*/  SEL R10, R10, RZ, P0 ;  /* 0x000000ff0a0a7207 */ /* 0x000fe20000000000 */
[----:B------:R-:W-:Y:S01]  /*4240*/  USEL UR6, URZ, 0x1, UP0 ;  /* 0x00000001ff067887 */ /* 0x000fe20008000000 */
[----:B------:R-:W-:Y:S01]  /*4250*/  LOP3.LUT R9, R9, R0, RZ, 0x3c, !PT ;  /* 0x0000000009097212 */ /* 0x000fe200078e3cff */
[----:B------:R-:W-:Y:S01]  /*4260*/  USEL UR30, UR4, URZ, UP0 ;  /* 0x000000ff041e7287 */ /* 0x000fe20008000000 */
[----:B------:R1:W-:Y:S03]  /*4270*/  UTCBAR [UR5], URZ ;  /* 0x000000ff050073e9 */ /* 0x0003e600080000ff */
[----:B------:R-:W-:Y:S01]  /*4280*/  LOP3.LUT R11, R11, UR6, RZ, 0x3c, !PT ;  /* 0x000000060b0b7c12 */ /* 0x000fe2000f8e3cff */
[----:B------:R-:W-:Y:S07]  /*4290*/  @P1 BRA `(.L_x_81) ;  /* 0xfffffff800881947 */ /* 0x000fee000383ffff */
[----:B------:R-:W2:Y:S01]  /*42a0*/  S2UR UR8, SR_CgaCtaId ;  /* 0x00000000000879c3 */ /* 0x000ea20000008800 */
[----:B------:R-:W-:Y:S01]  /*42b0*/  ELECT P0, URZ, PT ;  /* 0x0000000000ff782f */ /* 0x000fe20003800000 */
[----:B------:R-:W-:Y:S01]  /*42c0*/  IMAD.MOV.U32 R0, RZ, RZ, 0x1 ;  /* 0x00000001ff007424 */ /* 0x000fe200078e00ff */
[----:B------:R-:W-:Y:S01]  /*42d0*/  UIADD3 UR26, UPT, UPT, UR26, 0x190, URZ ;  /* 0x000001901a1a7890 */ /* 0x000fe2000fffe0ff */
[----:B------:R-:W-:Y:S01]  /*42e0*/  SHF.L.U32 R2, R11, 0x1f, RZ ;  /* 0x0000001f0b027819 */ /* 0x000fe200000006ff */
[----:B------:R-:W-:-:S03]  /*42f0*/  UMOV UR4, 0x40 ;  /* 0x0000004000047882 */ /* 0x000fc60000000000 */
[----:B------:R-:W-:Y:S01]  /*4300*/  UVIRTCOUNT.DEALLOC.SMPOOL 0x80 ;  /* 0x000000800000784c */ /* 0x000fe20000000000 */
[----:B--2---:R-:W-:Y:S02]  /*4310*/  ULEA UR8, UR8, UR4, 0x18 ;  /* 0x0000000408087291 */ /* 0x004fe4000f8ec0ff */
[----:B------:R-:W-:-:S07]  /*4320*/  ULEA UR4, UR30, UR26, 0x3 ;  /* 0x0000001a1e047291 */ /* 0x000fce000f8e18ff */
[----:B------:R2:W-:Y:S02]  /*4330*/  @P0 STS.U8 [UR8+0x1c], R0 ;  /* 0x00001c00ff000988 */ /* 0x0005e40008000008 */
[----:B------:R-:W4:Y:S02]  /*4340*/  SYNCS.PHASECHK.TRANS64.TRYWAIT P0, [UR4], R2 ;  /* 0x00000002ff0075a7 */ /* 0x000f240008001104 */
[----:B--2-4-:R-:W-:Y:S05]  /*4350*/  @!P0 BRA `(.L_x_82) ;  /* 0x0000003800148947 */ /* 0x014fea0003800000 */
.L_x_172:
[----:B------:R-:W-:-:S04]  /*4360*/  UIADD3 UR4, UPT, UPT, UR30, 0x1, URZ ;  /* 0x000000011e047890 */ /* 0x000fc8000fffe0ff */
[----:B------:R-:W-:-:S04]  /*4370*/  UISETP.NE.AND UP0, UPT, UR4, 0x4, UPT ;  /* 0x000000040400788c */ /* 0x000fc8000bf05270 */
[----:B------:R-:W-:Y:S02]  /*4380*/  USEL UR6, URZ, 0x1, UP0 ;  /* 0x00000001ff067887 */ /* 0x000fe40008000000 */
[----:B------:R-:W-:-:S04]  /*4390*/  USEL UR4, UR4, URZ, UP0 ;  /* 0x000000ff04047287 */ /* 0x000fc80008000000 */
[----:B-1----:R-:W-:Y:S01]  /*43a0*/  ULEA UR5, UR4, UR26, 0x3 ;  /* 0x0000001a04057291 */ /* 0x002fe2000f8e18ff */
[----:B--2---:R-:W-:-:S04]  /*43b0*/  LOP3.LUT R2, R11, UR6, RZ, 0x3c, !PT ;  /* 0x000000060b027c12 */ /* 0x004fc8000f8e3cff */
[----:B------:R-:W-:-:S04]  /*43c0*/  SHF.L.U32 R3, R2, 0x1f, RZ ;  /* 0x0000001f02037819 */ /* 0x000fc800000006ff */
[----:B------:R-:W1:Y:S02]  /*43d0*/  SYNCS.PHASECHK.TRANS64.TRYWAIT P0, [UR5], R3 ;  /* 0x00000003ff0075a7 */ /* 0x000e640008001105 */
[----:B-1----:R-:W-:Y:S05]  /*43e0*/  @!P0 BRA `(.L_x_83) ;  /* 0x0000003800088947 */ /* 0x002fea0003800000 */
.L_x_174:
        /* <DEDUP_REMOVED lines=9> */
.L_x_176:
[----:B------:R-:W-:-:S04]  /*4480*/  UIADD3 UR4, UPT, UPT, UR4, 0x1, URZ ;  /* 0x0000000104047890 */ /* 0x000fc8000fffe0ff */
[----:B------:R-:W-:-:S04]  /*4490*/  UISETP.NE.AND UP0, UPT, UR4, 0x4, UPT ;  /* 0x000000040400788c */ /* 0x000fc8000bf05270 */
[----:B------:R-:W-:Y:S02]  /*44a0*/  USEL UR5, URZ, 0x1, UP0 ;  /* 0x00000001ff057887 */ /* 0x000fe40008000000 */
[----:B------:R-:W-:-:S04]  /*44b0*/  USEL UR4, UR4, URZ, UP0 ;  /* 0x000000ff04047287 */ /* 0x000fc80008000000 */
[----:B------:R-:W-:Y:S01]  /*44c0*/  ULEA UR4, UR4, UR26, 0x3 ;  /* 0x0000001a04047291 */ /* 0x000fe2000f8e18ff */
[----:B------:R-:W-:-:S04]  /*44d0*/  LOP3.LUT R2, R2, UR5, RZ, 0x3c, !PT ;  /* 0x0000000502027c12 */ /* 0x000fc8000f8e3cff */
[----:B------:R-:W-:-:S04]  /*44e0*/  SHF.L.U32 R2, R2, 0x1f, RZ ;  /* 0x0000001f02027819 */ /* 0x000fc800000006ff */
[----:B------:R-:W2:Y:S02]  /*44f0*/  SYNCS.PHASECHK.TRANS64.TRYWAIT P0, [UR4], R2 ;  /* 0x00000002ff0075a7 */ /* 0x000ea40008001104 */
[----:B--2---:R-:W-:Y:S05]  /*4500*/  @!P0 BRA `(.L_x_85) ;  /* 0x0000003400f08947 */ /* 0x004fea0003800000 */
.L_x_178:
[----:B------:R-:W-:Y:S01]  /*4510*/  NOP ;  /* 0x0000000000007918 */ /* 0x000fe20000000000 */
[----:B-1----:R-:W1:Y:S01]  /*4520*/  LDS R0, [UR8+0x14] ;  /* 0x00001408ff007984 */ /* 0x002e620008000800 */
[----:B------:R-:W-:Y:S01]  /*4530*/  ULOP3.LUT UR4, UR42, 0xffff, URZ, 0xc0, !UPT ;  /* 0x0000ffff2a047892 */ /* 0x000fe2000f8ec0ff */
[----:B------:R-:W-:Y:S01]  /*4540*/  UMOV UR5, 0xffff ;  /* 0x0000ffff00057882 */ /* 0x000fe20000000000 */
[----:B------:R-:W-:Y:S02]  /*4550*/  UMOV UR6, 0x1 ;  /* 0x0000000100067882 */ /* 0x000fe40000000000 */
[----:B------:R-:W-:-:S04]  /*4560*/  USHF.R.U32.HI UR4, URZ, 0x5, UR4 ;  /* 0x00000005ff047899 */ /* 0x000fc80008011604 */
[----:B------:R-:W-:Y:S02]  /*4570*/  USHF.L.U32 UR5, UR5, UR4, URZ ;  /* 0x0000000405057299 */ /* 0x000fe400080006ff */
[----:B------:R-:W-:-:S04]  /*4580*/  USHF.L.U32 UR4, UR6, UR4, URZ ;  /* 0x0000000406047299 */ /* 0x000fc800080006ff */
[----:B-1----:R-:W-:-:S04]  /*4590*/  LOP3.LUT R0, R0, UR5, RZ, 0xc0, !PT ;  /* 0x0000000500007c12 */ /* 0x002fc8000f8ec0ff */
[----:B------:R-:W-:-:S13]  /*45a0*/  ISETP.NE.AND P0, PT, R0, UR5, PT ;  /* 0x0000000500007c0c */ /* 0x000fda000bf05270 */
[----:B------:R-:W-:Y:S05]  /*45b0*/  @P0 BRA `(.L_x_86) ;  /* 0x0000000000580947 */ /* 0x000fea0003800000 */
[----:B------:R-:W1:Y:S02]  /*45c0*/  LDS R0, [UR8+0x18] ;  /* 0x00001808ff007984 */ /* 0x000e640008000800 */
[----:B-1----:R-:W-:-:S04]  /*45d0*/  LOP3.LUT R0, R0, UR4, RZ, 0xc0, !PT ;  /* 0x0000000400007c12 */ /* 0x002fc8000f8ec0ff */
[----:B------:R-:W-:-:S13]  /*45e0*/  ISETP.NE.AND P0, PT, R0, UR4, PT ;  /* 0x0000000400007c0c */ /* 0x000fda000bf05270 */
[----:B------:R-:W-:Y:S05]  /*45f0*/  @P0 BRA `(.L_x_87) ;  /* 0x00000000003c0947 */ /* 0x000fea0003800000 */
[----:B------:R-:W1:Y:S01]  /*4600*/  S2R R2, SR_LANEID ;  /* 0x0000000000027919 */ /* 0x000e620000000000 */
[----:B------:R-:W-:-:S06]  /*4610*/  ULOP3.LUT UR5, URZ, UR5, URZ, 0x33, !UPT ;  /* 0x00000005ff057292 */ /* 0x000fcc000f8e33ff */
[----:B------:R-:W-:-:S04]  /*4620*/  IMAD.U32 R0, RZ, RZ, UR5 ;  /* 0x00000005ff007e24 */ /* 0x000fc8000f8e00ff */
[----:B------:R2:W4:Y:S02]  /*4630*/  REDUX UR7, R0 ;  /* 0x00000000000773c4 */ /* 0x0005240000000000 */
[----:B------:R1:W-:Y:S01]  /*4640*/  UTCATOMSWS.AND URZ, UR5 ;  /* 0x0000000500ff79e3 */ /* 0x0003e20008000000 */
[----:B--2---:R-:W-:Y:S01]  /*4650*/  LOP3.LUT R0, RZ, UR4, RZ, 0x33, !PT ;  /* 0x00000004ff007c12 */ /* 0x004fe2000f8e33ff */
[----:B------:R-:W-:Y:S02]  /*4660*/  VOTEU.ANY UR4, UPT, PT ;  /* 0x0000000000047886 */ /* 0x000fe400038e0100 */
[----:B------:R-:W-:Y:S02]  /*4670*/  UFLO.U32 UR4, UR4 ;  /* 0x00000004000472bd */ /* 0x000fe400080e0000 */
[----:B------:R-:W2:Y:S04]  /*4680*/  REDUX UR6, R0 ;  /* 0x00000000000673c4 */ /* 0x000ea80000000000 */
[----:B-1----:R-:W-:-:S02]  /*4690*/  ISETP.EQ.U32.AND P0, PT, R2, UR4, PT ;  /* 0x0000000402007c0c */ /* 0x002fc4000bf02070 */
[----:B----4-:R-:W-:-:S11]  /*46a0*/  MOV R2, UR7 ;  /* 0x0000000700027c02 */ /* 0x010fd60008000f00 */
[----:B------:R1:W-:Y:S01]  /*46b0*/  @P0 ATOMS.AND RZ, [UR8+0x14], R2 ;  /* 0x00001402ffff098c */ /* 0x0003e2000a800008 */
[----:B--2---:R-:W-:-:S05]  /*46c0*/  IMAD.U32 R0, RZ, RZ, UR6 ;  /* 0x00000006ff007e24 */ /* 0x004fca000f8e00ff */
[----:B------:R1:W-:Y:S01]  /*46d0*/  @P0 ATOMS.AND RZ, [UR8+0x18], R0 ;  /* 0x00001800ffff098c */ /* 0x0003e2000a800008 */
[----:B------:R-:W-:Y:S05]  /*46e0*/  BRA `(.L_x_88) ;  /* 0x0000000000147947 */ /* 0x000fea0003800000 */
.L_x_87:
[----:B------:R-:W-:Y:S02]  /*46f0*/  MOV R2, 0x4710 ;  /* 0x0000471000027802 */ /* 0x000fe40000000f00 */
[----:B---3-5:R-:W-:Y:S05]  /*4700*/  CALL.REL.NOINC `($__internal_0_$__cuda_sm10x_tcgen05_guardrail_trap_col_being_dealloced_not_returned_by_alloc) ;  /* 0x0000003800207944 */ /* 0x028fea0003c00000 */
[----:B------:R-:W-:Y:S05]  /*4710*/  BRA `(.L_x_88) ;  /* 0x0000000000087947 */ /* 0x000fea0003800000 */
.L_x_86:
[----:B------:R-:W-:Y:S02]  /*4720*/  MOV R2, 0x4740 ;  /* 0x0000474000027802 */ /* 0x000fe40000000f00 */
[----:B---3-5:R-:W-:Y:S05]  /*4730*/  CALL.REL.NOINC `($__internal_2_$__cuda_sm10x_tcgen05_guardrail_trap_unallocated_columns_being_dealloced) ;  /* 0x00000038002c7944 */ /* 0x028fea0003c00000 */
.L_x_88:
[----:B------:R-:W-:Y:S01]  /*4740*/  NOP ;  /* 0x0000000000007918 */ /* 0x000fe20000000000 */
[----:B------:R-:W-:Y:S05]  /*4750*/  EXIT ;  /* 0x000000000000794d */ /* 0x000fea0003800000 */
.L_x_70:
[----:B------:R-:W-:-:S09]  /*4760*/  UISETP.NE.OR UP0, UPT, UR18, 0x3, !UP3 ;  /* 0x000000031200788c */ /* 0x000fd2000df05670 */
[----:B------:R-:W-:Y:S05]  /*4770*/  BRA.U UP0, `(.L_x_89) ;  /* 0x0000000d00807547 */ /* 0x000fea000b800000 */
[----:B------:R-:W2:Y:S01]  /*4780*/  LDCU.64 UR4, c[0x0][0x888] ;  /* 0x00011100ff0477ac */ /* 0x000ea20008000a00 */
[----:B------:R-:W3:Y:S01]  /*4790*/  S2UR UR6, SR_CgaCtaId ;  /* 0x00000000000679c3 */ /* 0x000ee20000008800 */
[----:B------:R-:W-:Y:S02]  /*47a0*/  HFMA2 R9, -RZ, RZ, 0, 0 ;  /* 0x00000000ff097431 */ /* 0x000fe400000001ff */
[----:B------:R-:W-:Y:S01]  /*47b0*/  IMAD.MOV.U32 R11, RZ, RZ, 0x1 ;  /* 0x00000001ff0b7424 */ /* 0x000fe200078e00ff */
[----:B------:R-:W4:Y:S01]  /*47c0*/  LDCU UR30, c[0x0][0x370] ;  /* 0x00006e00ff1e77ac */ /* 0x000f220008000800 */
[----:B------:R-:W-:Y:S01]  /*47d0*/  IMAD.MOV.U32 R10, RZ, RZ, RZ ;  /* 0x000000ffff0a7224 */ /* 0x000fe200078e00ff */
[----:B------:R-:W-:Y:S01]  /*47e0*/  MOV R8, 0x1000 ;  /* 0x0000100000087802 */ /* 0x000fe20000000f00 */
[----:B------:R-:W1:Y:S01]  /*47f0*/  LDCU.128 UR32, c[0x0][0xb10] ;  /* 0x00016200ff2077ac */ /* 0x000e620008000c00 */
[----:B------:R-:W4:Y:S01]  /*4800*/  LDC.64 R12, c[0x0][0x348] ;  /* 0x0000d200ff0c7b82 */ /* 0x000f220000000a00 */
[----:B------:R-:W1:Y:S01]  /*4810*/  LDCU UR27, c[0x0][0x374] ;  /* 0x00006e80ff1b77ac */ /* 0x000e620008000800 */
[----:B------:R-:W4:Y:S01]  /*4820*/  LDCU.64 UR28, c[0x0][0x890] ;  /* 0x00011200ff1c77ac */ /* 0x000f220008000a00 */
[----:B--2---:R-:W-:Y:S01]  /*4830*/  UISETP.NE.U32.AND UP0, UPT, UR4, URZ, UPT ;  /* 0x000000ff0400728c */ /* 0x004fe2000bf05070 */
[----:B------:R-:W2:Y:S01]  /*4840*/  LDCU UR16, c[0x0][0xb0c] ;  /* 0x00016180ff1077ac */ /* 0x000ea20008000800 */
[----:B------:R-:W2:Y:S01]  /*4850*/  LDCU UR39, c[0x0][0xb20] ;  /* 0x00016400ff2777ac */ /* 0x000ea20008000800 */
[----:B------:R-:W2:Y:S01]  /*4860*/  LDCU UR4, c[0x0][0xb30] ;  /* 0x00016600ff0477ac */ /* 0x000ea20008000800 */
[----:B------:R-:W-:Y:S01]  /*4870*/  UMOV UR24, 0x400 ;  /* 0x0000040000187882 */ /* 0x000fe20000000000 */
[----:B-1----:R-:W-:-:S02]  /*4880*/  UIMAD.WIDE.U32 UR8, UR27, UR35, URZ ;  /* 0x000000231b0872a5 */ /* 0x002fc4000f8e00ff */
[----:B---3--:R-:W-:Y:S02]  /*4890*/  ULEA UR24, UR6, UR24, 0x18 ;  /* 0x0000001806187291 */ /* 0x008fe4000f8ec0ff */
[----:B----4-:R-:W-:Y:S02]  /*48a0*/  UIMAD.WIDE.U32 UR6, UR30, UR32, URZ ;  /* 0x000000201e0672a5 */ /* 0x010fe4000f8e00ff */
[----:B------:R-:W-:Y:S02]  /*48b0*/  UISETP.NE.U32.AND UP6, UPT, UR28, URZ, UPT ;  /* 0x000000ff1c00728c */ /* 0x000fe4000bfc5070 */
[----:B------:R-:W-:Y:S02]  /*48c0*/  UISETP.NE.AND.EX UP5, UPT, UR5, URZ, UPT, UP0 ;  /* 0x000000ff0500728c */ /* 0x000fe4000bfa5300 */
[----:B------:R-:W-:Y:S01]  /*48d0*/  UISETP.NE.AND UP0, UPT, UR42, 0x1, UPT ;  /* 0x000000012a00788c */ /* 0x000fe2000bf05270 */
[----:B------:R-:W-:Y:S01]  /*48e0*/  UMOV UR6, UR7 ;  /* 0x0000000700067c82 */ /* 0x000fe20008000000 */
[----:B------:R-:W-:Y:S01]  /*48f0*/  UMOV UR31, UR9 ;  /* 0x00000009001f7c82 */ /* 0x000fe20008000000 */
[----:B------:R-:W-:-:S02]  /*4900*/  USEL UR38, URZ, 0x1, UP4 ;  /* 0x00000001ff267887 */ /* 0x000fc4000a000000 */
[----:B--2---:R-:W-:Y:S01]  /*4910*/  UISETP.NE.AND UP0, UPT, UR16, 0x1, UPT ;  /* 0x000000011000788c */ /* 0x004fe2000bf05270 */
[----:B------:R-:W-:Y:S01]  /*4920*/  UMOV UR25, URZ ;  /* 0x000000ff00197c82 */ /* 0x000fe20008000000 */
[----:B------:R-:W-:Y:S02]  /*4930*/  UPLOP3.LUT UP4, UPT, UPT, UPT, UPT, 0x40, 0x4 ;  /* 0x000000000004789c */ /* 0x000fe40003f8e870 */
[----:B------:R-:W-:Y:S01]  /*4940*/  UISETP.GE.AND UP2, UPT, UR42, 0x1, UPT ;  /* 0x000000012a00788c */ /* 0x000fe2000bf46270 */
[----:B------:R-:W1:Y:S01]  /*4950*/  LDCU.64 UR14, c[0x0][0xb28] ;  /* 0x00016500ff0e77ac */ /* 0x000e620008000a00 */
[----:B------:R-:W-:Y:S02]  /*4960*/  UISETP.NE.AND.EX UP6, UPT, UR29, URZ, UPT, UP6 ;  /* 0x000000ff1d00728c */ /* 0x000fe4000bfc5360 */
[----:B------:R-:W-:Y:S02]  /*4970*/  USHF.R.U32.HI UR37, URZ, UR33, UR6 ;  /* 0x00000021ff257299 */ /* 0x000fe40008011606 */
[----:B------:R-:W-:-:S02]  /*4980*/  USHF.R.U32.HI UR31, URZ, UR39, UR31 ;  /* 0x00000027ff1f7299 */ /* 0x000fc4000801161f */
[----:B------:R-:W-:Y:S02]  /*4990*/  UISETP.NE.AND UP0, UPT, UR34, 0x1, UPT ;  /* 0x000000012200788c */ /* 0x000fe4000bf05270 */
[----:B------:R-:W-:-:S11]  /*49a0*/  UISETP.NE.AND UP3, UPT, UR4, 0x1, UPT ;  /* 0x000000010400788c */ /* 0x000fd6000bf65270 */
.L_x_97:
[C---:B------:R-:W-:Y:S02]  /*49b0*/  LEA R3, R10.reuse, UR24, 0x3 ;  /* 0x000000180a037c11 */ /* 0x040fe4000f8e18ff */
[----:B------:R-:W-:Y:S02]  /*49c0*/  SHF.L.U32 R0, R9, 0x1f, RZ ;  /* 0x0000001f09007819 */ /* 0x000fe400000006ff */
[----:B------:R-:W-:Y:S02]  /*49d0*/  LEA R4, R10, UR24, 0x4 ;  /* 0x000000180a047c11 */ /* 0x000fe4000f8e20ff */
[----:B--2---:R-:W2:Y:S02]  /*49e0*/  SYNCS.PHASECHK.TRANS64.TRYWAIT P0, [R3+URZ+0x150], R0 ;  /* 0x00015000030075a7 */ /* 0x004ea400080011ff */
[----:B--2---:R-:W-:Y:S05]  /*49f0*/  @!P0 BRA `(.L_x_90) ;  /* 0x0000003000cc8947 */ /* 0x004fea0003800000 */
.L_x_179:
        /* <DEDUP_REMOVED lines=8> */
[----:B---3--:R-:W-:Y:S11]  /*4a80*/  LOP3.LUT P0, RZ, R6, 0x1, RZ, 0xc0, !PT ;  /* 0x0000000106ff7812 */ /* 0x008ff6000780c0ff */
[----:B------:R-:W-:Y:S02]  /*4a90*/  @!UPT UIADD3 URZ, UPT, UPT, URZ, URZ, URZ ;  /* 0x000000fffffff290 */ /* 0x000fe4000fffe0ff */
[----:B----4-:R-:W-:Y:S01]  /*4aa0*/  VOTEU.ANY UP2, P0 ;  /* 0x0000000000ff7886 */ /* 0x010fe20000040100 */
[----:B------:R-:W-:Y:S11]  /*4ab0*/  PLOP3.LUT P0, PT, PT, PT, UP2, 0x80, 0x8 ;  /* 0x000000000008781c */ /* 0x000ff60003f0f028 */
[----:B------:R-:W-:Y:S02]  /*4ac0*/  @!UPT UIADD3 URZ, UPT, UPT, URZ, URZ, URZ ;  /* 0x000000fffffff290 */ /* 0x000fe4000fffe0ff */
[----:B--2---:R-:W-:Y:S02]  /*4ad0*/  @P0 SHF.R.U32.HI R0, RZ, 0x10, R5 ;  /* 0x00000010ff000819 */ /* 0x004fe40000011605 */
[----:B------:R-:W-:Y:S02]  /*4ae0*/  @P0 MOV R2, R4 ;  /* 0x0000000400020202 */ /* 0x000fe40000000f00 */
[----:B------:R-:W-:Y:S01]  /*4af0*/  @P0 R2UR UR4, R0 ;  /* 0x00000000000402ca */ /* 0x000fe200000e0000 */
[----:B------:R-:W-:Y:S01]  /*4b00*/  VIADD R0, R3, 0x160 ;  /* 0x0000016003007836 */ /* 0x000fe20000000000 */
[----:B------:R-:W-:Y:S02]  /*4b10*/  @P0 LOP3.LUT R4, R5, 0xffff, RZ, 0xc0, !PT ;  /* 0x0000ffff05040812 */ /* 0x000fe400078ec0ff */
[----:B------:R-:W-:Y:S02]  /*4b20*/  @P0 R2UR UR6, R2 ;  /* 0x00000000020602ca */ /* 0x000fe400000e0000 */
[----:B------:R-:W-:Y:S02]  /*4b30*/  PRMT R0, RZ, 0x654, R0 ;  /* 0x00000654ff007816 */ /* 0x000fe40000000000 */
[----:B------:R-:W-:Y:S02]  /*4b40*/  @P0 R2UR UR5, R4 ;  /* 0x00000000040502ca */ /* 0x000fe400000e0000 */
[----:B------:R2:W-:Y:S03]  /*4b50*/  SYNCS.ARRIVE.TRANS64.RED.A1T0 RZ, [R0+URZ], RZ ;  /* 0x000000ff00ff79a7 */ /* 0x0005e600081004ff */
[----:B------:R-:W-:Y:S04]  /*4b60*/  @UP2 UMOV UR26, UR4 ;  /* 0x00000004001a2c82 */ /* 0x000fe80008000000 */
[----:B------:R-:W-:Y:S04]  /*4b70*/  @UP2 UMOV UR13, UR6 ;  /* 0x00000006000d2c82 */ /* 0x000fe80008000000 */
[----:B------:R-:W-:Y:S01]  /*4b80*/  @UP2 UMOV UR7, UR5 ;  /* 0x0000000500072c82 */ /* 0x000fe20008000000 */
[----:B------:R-:W-:Y:S05]  /*4b90*/  BRA.U !UP0, `(.L_x_91) ;  /* 0x0000000108c07547 */ /* 0x000fea000b800000 */
[----:B------:R-:W-:Y:S02]  /*4ba0*/  UIMAD.WIDE.U32 UR10, UR7, UR35, URZ ;  /* 0x00000023070a72a5 */ /* 0x000fe4000f8e00ff */
[----:B------:R-:W-:Y:S02]  /*4bb0*/  UP2UR UR12, UPR, URZ, 0x4 ;  /* 0x00000004ff0c7883 */ /* 0x000fe40008000000 */
[----:B------:R-:W-:Y:S02]  /*4bc0*/  UISETP.NE.AND UP2, UPT, UR34, 0x1, UPT ;  /* 0x000000012200788c */ /* 0x000fe4000bf45270 */
[----:B------:R-:W-:Y:S02]  /*4bd0*/  UIMAD.WIDE.U32 UR18, UR13, UR32, URZ ;  /* 0x000000200d1272a5 */ /* 0x000fe4000f8e00ff */
[----:B------:R-:W-:Y:S02]  /*4be0*/  USEL UR4, UR27, UR31, !UP2 ;  /* 0x0000001f1b047287 */ /* 0x000fe4000d000000 */
[----:B------:R-:W-:Y:S02]  /*4bf0*/  UISETP.NE.AND UP0, UPT, UR16, 0x1, UPT ;  /* 0x000000011000788c */ /* 0x000fe4000bf05270 */
[----:B------:R-:W-:Y:S02]  /*4c00*/  UP2UR UR17, UPR, URZ, 0x2 ;  /* 0x00000002ff117883 */ /* 0x000fe40008000000 */
[----:B------:R-:W-:Y:S02]  /*4c10*/  UISETP.NE.AND UP1, UPT, UR42, 0x1, UPT ;  /* 0x000000012a00788c */ /* 0x000fe4000bf25270 */
[----:B-1----:R-:W-:Y:S02]  /*4c20*/  UIMAD.WIDE.U32 UR20, UR4, UR14, URZ ;  /* 0x0000000e041472a5 */ /* 0x002fe4000f8e00ff */
[----:B------:R-:W-:Y:S01]  /*4c30*/  USEL UR8, UR30, UR37, !UP0 ;  /* 0x000000251e087287 */ /* 0x000fe2000c000000 */
[----:B------:R-:W-:Y:S02]  /*4c40*/  UMOV UR5, UR11 ;  /* 0x0000000b00057c82 */ /* 0x000fe40008000000 */
[----:B------:R-:W-:Y:S02]  /*4c50*/  USHF.R.U32.HI UR6, URZ, UR39, UR5 ;  /* 0x00000027ff067299 */ /* 0x000fe40008011605 */
[----:B------:R-:W-:Y:S02]  /*4c60*/  UIMAD.WIDE.U32 UR22, UR8, UR14, URZ ;  /* 0x0000000e081672a5 */ /* 0x000fe4000f8e00ff */
[----:B------:R-:W-:Y:S02]  /*4c70*/  USEL UR6, UR7, UR6, !UP2 ;  /* 0x0000000607067287 */ /* 0x000fe4000d000000 */
[----:B------:R-:W-:Y:S02]  /*4c80*/  UISETP.NE.AND UP2, UPT, UR12, URZ, UPT ;  /* 0x000000ff0c00728c */ /* 0x000fe4000bf45270 */
[----:B------:R-:W-:Y:S01]  /*4c90*/  UIMAD.WIDE.U32 UR10, UR6, UR14, URZ ;  /* 0x0000000e060a72a5 */ /* 0x000fe2000f8e00ff */
[----:B------:R-:W-:Y:S02]  /*4ca0*/  UMOV UR5, UR19 ;  /* 0x0000001300057c82 */ /* 0x000fe40008000000 */
[----:B------:R-:W-:Y:S03]  /*4cb0*/  USHF.R.U32.HI UR9, URZ, UR33, UR5 ;  /* 0x00000021ff097299 */ /* 0x000fe60008011605 */
[----:B------:R-:W-:Y:S02]  /*4cc0*/  UMOV UR5, UR21 ;  /* 0x0000001500057c82 */ /* 0x000fe40008000000 */
[----:B------:R-:W-:Y:S03]  /*4cd0*/  @UP1 USHF.R.U32.HI UR4, URZ, UR15, UR5 ;  /* 0x0000000fff041299 */ /* 0x000fe60008011605 */
[----:B------:R-:W-:Y:S01]  /*4ce0*/  UMOV UR5, UR23 ;  /* 0x0000001700057c82 */ /* 0x000fe20008000000 */
[----:B------:R-:W-:Y:S02]  /*4cf0*/  UIMAD UR4, UR42, UR4, URZ ;  /* 0x000000042a0472a4 */ /* 0x000fe4000f8e02ff */
[----:B------:R-:W-:Y:S02]  /*4d00*/  @UP1 USHF.R.U32.HI UR8, URZ, UR15, UR5 ;  /* 0x0000000fff081299 */ /* 0x000fe40008011605 */
[----:B------:R-:W-:Y:S02]  /*4d10*/  USEL UR5, UR13, UR9, !UP0 ;  /* 0x000000090d057287 */ /* 0x000fe4000c000000 */
[----:B------:R-:W-:Y:S02]  /*4d20*/  UIMAD UR9, UR42, UR8, URZ ;  /* 0x000000082a0972a4 */ /* 0x000fe4000f8e02ff */
[----:B------:R-:W-:Y:S03]  /*4d30*/  UISETP.GE.AND UP0, UPT, UR6, UR4, UPT ;  /* 0x000000040600728c */ /* 0x000fe6000bf06270 */
[----:B------:R-:W-:Y:S01]  /*4d40*/  UMOV UR4, UR11 ;  /* 0x0000000b00047c82 */ /* 0x000fe20008000000 */
[----:B------:R-:W-:Y:S02]  /*4d50*/  UISETP.GE.OR UP0, UPT, UR5, UR9, UP0 ;  /* 0x000000090500728c */ /* 0x000fe40008706670 */
[----:B------:R-:W-:Y:S02]  /*4d60*/  USHF.R.U32.HI UR4, URZ, UR15, UR4 ;  /* 0x0000000fff047299 */ /* 0x000fe40008011604 */
[----:B------:R-:W-:Y:S02]  /*4d70*/  UIMAD.WIDE.U32 UR10, UR5, UR14, URZ ;  /* 0x0000000e050a72a5 */ /* 0x000fe4000f8e00ff */
[----:B------:R-:W-:Y:S04]  /*4d80*/  USEL UR12, UR6, UR4, !UP1 ;  /* 0x00000004060c7287 */ /* 0x000fe8000c800000 */
[----:B------:R-:W-:Y:S01]  /*4d90*/  UIADD3 UR9, UPT, UPT, -UR12, URZ, URZ ;  /* 0x000000ff0c097290 */ /* 0x000fe2000fffe1ff */
[----:B------:R-:W-:Y:S02]  /*4da0*/  @!UP0 UMOV UR4, UR11 ;  /* 0x0000000b00048c82 */ /* 0x000fe40008000000 */
[----:B------:R-:W-:Y:S02]  /*4db0*/  @!UP0 USHF.R.U32.HI UR4, URZ, UR15, UR4 ;  /* 0x0000000fff048299 */ /* 0x000fe40008011604 */
[----:B------:R-:W-:Y:S02]  /*4dc0*/  UIMAD UR9, UR42, UR9, UR6 ;  /* 0x000000092a0972a4 */ /* 0x000fe4000f8e0206 */
[----:B------:R-:W-:Y:S02]  /*4dd0*/  @!UP0 USEL UR4, UR5, UR4, !UP1 ;  /* 0x0000000405048287 */ /* 0x000fe4000c800000 */
[----:B------:R-:W-:Y:S02]  /*4de0*/  UISETP.NE.AND UP1, UPT, UR17, URZ, UPT ;  /* 0x000000ff1100728c */ /* 0x000fe4000bf25270 */
[----:B------:R-:W-:Y:S02]  /*4df0*/  @!UP0 UIMAD UR9, UR8, UR9, UR4 ;  /* 0x00000009080982a4 */ /* 0x000fe4000f8e0204 */
[----:B------:R-:W-:Y:S02]  /*4e00*/  @!UP0 UIADD3 UR10, UPT, UPT, UR12, -UR4, URZ ;  /* 0x800000040c0a8290 */ /* 0x000fe4000fffe0ff */
[----:B------:R-:W-:Y:S02]  /*4e10*/  UIADD3 UR4, UPT, UPT, -UR5, URZ, URZ ;  /* 0x000000ff05047290 */ /* 0x000fe4000fffe1ff */
[----:B------:R-:W-:Y:S02]  /*4e20*/  UIADD3 UR8, UPT, UPT, -UR6, URZ, URZ ;  /* 0x000000ff06087290 */ /* 0x000fe4000fffe1ff */
[----:B------:R-:W-:Y:S02]  /*4e30*/  @!UP0 UIMAD UR6, UR10, UR42, UR5 ;  /* 0x0000002a0a0682a4 */ /* 0x000fe4000f8e0205 */
[----:B------:R-:W-:Y:S02]  /*4e40*/  UIMAD UR13, UR16, UR4, UR13 ;  /* 0x00000004100d72a4 */ /* 0x000fe4000f8e020d */
[----:B------:R-:W-:Y:S01]  /*4e50*/  UIMAD UR7, UR34, UR8, UR7 ;  /* 0x00000008220772a4 */ /* 0x000fe2000f8e0207 */
[----:B------:R-:W-:Y:S02]  /*4e60*/  @!UP0 UMOV UR5, UR9 ;  /* 0x0000000900058c82 */ /* 0x000fe40008000000 */
[----:B------:R-:W-:Y:S02]  /*4e70*/  UIMAD UR13, UR5, UR16, UR13 ;  /* 0x00000010050d72a4 */ /* 0x000fe4000f8e020d */
[----:B------:R-:W-:Y:S11]  /*4e80*/  UIMAD UR7, UR6, UR34, UR7 ;  /* 0x00000022060772a4 */ /* 0x000ff6000f8e0207 */
[----:B------:R-:W-:Y:S01]  /*4e90*/  @!UPT UIADD3 URZ, UPT, UPT, URZ, URZ, URZ ;  /* 0x000000fffffff290 */ /* 0x000fe2000fffe0ff */
.L_x_91:
[----:B------:R-:W3:Y:S01]  /*4ea0*/  @!UP3 LDCU.128 UR20, c[0x0][0xb10] ;  /* 0x00016200ff14b7ac */ /* 0x000ee20008000c00 */
[----:B------:R-:W-:Y:S04]  /*4eb0*/  ISETP.NE.U32.AND P0, PT, RZ, UR28, PT ;  /* 0x0000001cff007c0c */ /* 0x000fe8000bf05070 */
[----:B------:R-:W-:Y:S01]  /*4ec0*/  ISETP.NE.AND.EX P0, PT, RZ, UR29, PT, P0 ;  /* 0x0000001dff007c0c */ /* 0x000fe2000bf05300 */
[----:B------:R-:W4:Y:S01]  /*4ed0*/  @!UP3 LDCU UR5, c[0x0][0xb0c] ;  /* 0x00016180ff05b7ac */ /* 0x000f220008000800 */
[----:B---3--:R-:W-:Y:S07]  /*4ee0*/  UIMAD.WIDE.U32 UR8, UR13, UR20, URZ ;  /* 0x000000140d0872a5 */ /* 0x008fee000f8e00ff */
[----:B------:R-:W-:Y:S01]  /*4ef0*/  @!UP3 UMOV UR4, UR9 ;  /* 0x000000090004bc82 */ /* 0x000fe20008000000 */
[----:B----4-:R-:W-:Y:S02]  /*4f00*/  @!UP3 UISETP.NE.AND UP0, UPT, UR5, 0x1, UPT ;  /* 0x000000010500b88c */ /* 0x010fe4000bf05270 */
[----:B------:R-:W-:Y:S02]  /*4f10*/  @!UP3 USHF.R.U32.HI UR4, URZ, UR21, UR4 ;  /* 0x00000015ff04b299 */ /* 0x000fe40008011604 */
[----:B------:R-:W-:Y:S02]  /*4f20*/  UIMAD.WIDE.U32 UR8, UR7, UR23, URZ ;  /* 0x00000017070872a5 */ /* 0x000fe4000f8e00ff */
[----:B------:R-:W-:Y:S02]  /*4f30*/  @!UP3 USEL UR10, UR13, UR4, !UP0 ;  /* 0x000000040d0ab287 */ /* 0x000fe4000c000000 */
[----:B------:R-:W-:Y:S03]  /*4f40*/  @!UP3 UISETP.NE.AND UP0, UPT, UR22, 0x1, UPT ;  /* 0x000000011600b88c */ /* 0x000fe6000bf05270 */
[----:B------:R-:W-:Y:S02]  /*4f50*/  @!UP3 UMOV UR6, UR9 ;  /* 0x000000090006bc82 */ /* 0x000fe40008000000 */
[----:B------:R-:W3:Y:S02]  /*4f60*/  @!UP3 LDCU UR4, c[0x0][0xb20] ;  /* 0x00016400ff04b7ac */ /* 0x000ee40008000800 */
[----:B---3--:R-:W-:Y:S04]  /*4f70*/  @!UP3 USHF.R.U32.HI UR6, URZ, UR4, UR6 ;  /* 0x00000004ff06b299 */ /* 0x008fe80008011606 */
[----:B------:R-:W-:Y:S04]  /*4f80*/  @!UP3 USEL UR6, UR7, UR6, !UP0 ;  /* 0x000000060706b287 */ /* 0x000fe8000c000000 */
[----:B------:R-:W-:Y:S02]  /*4f90*/  @!UP3 UIADD3 UR4, UPT, UPT, -UR10, UR6, URZ ;  /* 0x000000060a04b290 */ /* 0x000fe4000fffe1ff */
[----:B------:R-:W-:Y:S02]  /*4fa0*/  @!UP3 UIADD3 UR6, UPT, UPT, UR10, -UR6, URZ ;  /* 0x800000060a06b290 */ /* 0x000fe4000fffe0ff */
[----:B------:R-:W-:Y:S02]  /*4fb0*/  @!UP3 UIMAD UR13, UR4, UR5, UR13 ;  /* 0x00000005040db2a4 */ /* 0x000fe4000f8e020d */
[----:B------:R-:W-:Y:S01]  /*4fc0*/  @!UP3 UIMAD UR7, UR6, UR22, UR7 ;  /* 0x000000160607b2a4 */ /* 0x000fe2000f8e0207 */
[----:B------:R-:W-:Y:S11]  /*4fd0*/  BRA.U UP4, `(.L_x_92) ;  /* 0x0000000104107547 */ /* 0x000ff6000b800000 */
[----:B------:R-:W-:Y:S04]  /*4fe0*/  MOV R2, UR38 ;  /* 0x0000002600027c02 */ /* 0x000fe80008000f00 */
[----:B------:R-:W-:Y:S04]  /*4ff0*/  SHF.L.U32 R2, R2, 0x1f, RZ ;  /* 0x0000001f02027819 */ /* 0x000fe800000006ff */
[----:B------:R-:W3:Y:S02]  /*5000*/  SYNCS.PHASECHK.TRANS64.TRYWAIT P1, [UR24+0x148], R2 ;  /* 0x00014802ff0075a7 */ /* 0x000ee40008021118 */
[----:B---3--:R-:W-:Y:S05]  /*5010*/  @!P1 BRA `(.L_x_93) ;  /* 0x0000002c00589947 */ /* 0x008fea0003800000 */
.L_x_92:
[----:B------:R-:W-:Y:S05]  /*5020*/  BRA.U !UP6, `(.L_x_94) ;  /* 0x000000010e387547 */ /* 0x000fea000b800000 */
[----:B------:R-:W-:Y:S01]  /*5030*/  UPLOP3.LUT UP1, UPT, UPT, UPT, UP5, 0x80, 0x8 ;  /* 0x000000000008789c */ /* 0x000fe20003f2f050 */
[----:B--2---:R-:W-:Y:S01]  /*5040*/  HFMA2 R0, -RZ, RZ, 0, 5.9604644775390625e-08 ;  /* 0x00000001ff007431 */ /* 0x004fe200000001ff */
[----:B------:R-:W2:Y:S01]  /*5050*/  LDCU.64 UR8, c[0x0][0x358] ;  /* 0x00006b00ff0877ac */ /* 0x000ea20008000a00 */
[----:B------:R-:W-:Y:S03]  /*5060*/  IMAD.MOV.U32 R49, RZ, RZ, 0x1 ;  /* 0x00000001ff317424 */ /* 0x000fe600078e00ff */
[----:B------:R-:W-:Y:S05]  /*5070*/  PLOP3.LUT P1, PT, PT, PT, UP1, 0x80, 0x8 ;  /* 0x000000000008781c */ /* 0x000fea0003f2f018 */
[----:B------:R-:W3:Y:S01]  /*5080*/  @UP1 LDCU.64 UR4, c[0x0][0x888] ;  /* 0x00011100ff0417ac */ /* 0x000ee20008000a00 */
[----:B------:R-:W-:Y:S07]  /*5090*/  @UP1 UIMAD UR6, UR36, UR28, URZ ;  /* 0x0000001c240612a4 */ /* 0x000fee000f8e02ff */
[----:B------:R-:W-:Y:S01]  /*50a0*/  @!P1 PRMT R49, R0, 0x7610, R49 ;  /* 0x0000761000319816 */ /* 0x000fe20000000031 */
[----:B---3--:R-:W-:Y:S06]  /*50b0*/  @UP1 UIMAD.WIDE UR4, UR6, 0x4, UR4 ;  /* 0x00000004060418a5 */ /* 0x008fec000f8e0204 */
[----:B------:R-:W-:Y:S01]  /*50c0*/  IMAD.U32 R2, RZ, RZ, UR4 ;  /* 0x00000004ff027e24 */ /* 0x000fe2000f8e00ff */
[----:B------:R-:W-:Y:S04]  /*50d0*/  MOV R3, UR5 ;  /* 0x0000000500037c02 */ /* 0x000fe80008000f00 */
[----:B------:R-:W3:Y:S01]  /*50e0*/  @!UP1 LDCU UR4, c[0x0][0x880] ;  /* 0x00011000ff0497ac */ /* 0x000ee20008000800 */
[----:B--2--5:R4:W5:Y:S02]  /*50f0*/  @P1 LDG.E R25, desc[UR8][R2.64] ;  /* 0x0000000802191981 */ /* 0x024964000c1e1900 */
[----:B---34-:R-:W-:Y:S07]  /*5100*/  @!P1 IMAD.U32 R25, RZ, RZ, UR4 ;  /* 0x00000004ff199e24 */ /* 0x018fee000f8e00ff */
.L_x_94:
[----:B-----5:R-:W-:Y:S01]  /*5110*/  @!P0 FSETP.EQ.AND P2, PT, R25, RZ, PT ;  /* 0x000000ff1900820b */ /* 0x020fe20003f42000 */
[----:B------:R-:W-:Y:S01]  /*5120*/  @!UPT UIADD3 URZ, UPT, UPT, URZ, URZ, URZ ;  /* 0x000000fffffff290 */ /* 0x000fe2000fffe0ff */
[----:B------:R-:W-:Y:S11]  /*5130*/  @!P0 BRA `(.L_x_95) ;  /* 0x0000000000148947 */ /* 0x000ff60003800000 */
[----:B------:R-:W-:Y:S02]  /*5140*/  LOP3.LUT P0, RZ, R49, 0xff, RZ, 0xc0, !PT ;  /* 0x000000ff31ff7812 */ /* 0x000fe4000780c0ff */
[----:B------:R-:W-:Y:S04]  /*5150*/  PLOP3.LUT P2, PT, PT, PT, UP1, 0x80, 0x8 ;  /* 0x000000000008781c */ /* 0x000fe80003f4f018 */
[----:B------:R-:W-:Y:S07]  /*5160*/  PLOP3.LUT P2, PT, P2, PT, PT, 0x8, 0x80 ;  /* 0x000000000080781c */ /* 0x000fee000174e170 */
[----:B------:R-:W-:Y:S11]  /*5170*/  @P0 FSETP.EQ.AND P2, PT, R25, RZ, PT ;  /* 0x000000ff1900020b */ /* 0x000ff60003f42000 */
[----:B------:R-:W-:Y:S02]  /*5180*/  @!UPT UIADD3 URZ, UPT, UPT, URZ, URZ, URZ ;  /* 0x000000fffffff290 */ /* 0x000fe4000fffe0ff */
.L_x_95:
[----:B------:R-:W-:Y:S01]  /*5190*/  ULEA UR4, UR25, UR24, 0x3 ;  /* 0x0000001819047291 */ /* 0x000fe2000f8e18ff */
[----:B--2---:R-:W-:Y:S02]  /*51a0*/  SHF.L.U32 R0, R11, 0x1f, RZ ;  /* 0x0000001f0b007819 */ /* 0x004fe400000006ff */
[----:B------:R-:W-:Y:S01]  /*51b0*/  ELECT P1, URZ, PT ;  /* 0x0000000000ff782f */ /* 0x000fe20003820000 */
[----:B------:R-:W-:Y:S05]  /*51c0*/  VIADD R10, R10, 0x1 ;  /* 0x000000010a0a7836 */ /* 0x000fea0000000000 */
[----:B------:R-:W2:Y:S02]  /*51d0*/  SYNCS.PHASECHK.TRANS64.TRYWAIT P0, [UR4+0x130], R0 ;  /* 0x00013000ff0075a7 */ /* 0x000ea40008001104 */
[----:B--2---:R-:W-:Y:S05]  /*51e0*/  @!P0 BRA `(.L_x_96) ;  /* 0x0000002800fc8947 */ /* 0x004fea0003800000 */
.L_x_182:
[----:B------:R-:W3:Y:S01]  /*51f0*/  S2UR UR22, SR_CgaCtaId ;  /* 0x00000000001679c3 */ /* 0x000ee20000008800 */
[----:B------:R-:W-:Y:S01]  /*5200*/  UIADD3 UR9, UPT, UPT, UR4, 0x120, URZ ;  /* 0x0000012004097890 */ /* 0x000fe2000fffe0ff */
[----:B------:R-:W-:Y:S01]  /*5210*/  PLOP3.LUT P1, PT, P2, P1, PT, 0xf2, 0x2f ;  /* 0x00000000002f781c */ /* 0x000fe20001723e72 */
[----:B------:R-:W-:Y:S01]  /*5220*/  UPLOP3.LUT UP4, UPT, UPT, UPT, UPT, 0x80, 0x8 ;  /* 0x000000000008789c */ /* 0x000fe20003f8f070 */
[----:B------:R-:W-:Y:S01]  /*5230*/  UMOV UR20, 0x0 ;  /* 0x0000000000147882 */ /* 0x000fe20000000000 */
[----:B------:R-:W-:Y:S01]  /*5240*/  UMOV UR21, 0x10000000 ;  /* 0x1000000000157882 */ /* 0x000fe20000000000 */
[----:B------:R-:W-:Y:S01]  /*5250*/  UMOV UR12, UR36 ;  /* 0x00000024000c7c82 */ /* 0x000fe20008000000 */
[----:B------:R-:W-:Y:S08]  /*5260*/  UMOV UR36, UR26 ;  /* 0x0000001a00247c82 */ /* 0x000ff00008000000 */
[----:B------:R-:W-:Y:S01]  /*5270*/  VOTEU.ALL UP0, P1 ;  /* 0x0000000000ff7886 */ /* 0x000fe20000800000 */
[----:B--2---:R-:W-:Y:S04]  /*5280*/  @!P1 IADD3 R2, P0, PT, R12, 0x580, RZ ;  /* 0x000005800c029810 */ /* 0x004fe80007f1e0ff */
[----:B------:R-:W-:Y:S01]  /*5290*/  @!UP0 ULEA UR5, UR25, UR24, 0xc ;  /* 0x0000001819058291 */ /* 0x000fe2000f8e60ff */
[----:B------:R-:W-:Y:S01]  /*52a0*/  @!P1 IMAD.X R0, RZ, RZ, R13, P0 ;  /* 0x000000ffff009224 */ /* 0x000fe200000e060d */
[----:B------:R-:W-:Y:S01]  /*52b0*/  @!UP0 USHF.L.U32 UR10, UR46, 0x5, URZ ;  /* 0x000000052e0a8899 */ /* 0x000fe200080006ff */
[----:B------:R-:W-:Y:S01]  /*52c0*/  @!P1 R2UR UR6, R2 ;  /* 0x00000000020692ca */ /* 0x000fe200000e0000 */
[----:B------:R-:W-:Y:S01]  /*52d0*/  @!UP0 UIADD3 UR8, UPT, UPT, UR5, 0x400, URZ ;  /* 0x0000040005088890 */ /* 0x000fe2000fffe0ff */
[C---:B------:R-:W-:Y:S01]  /*52e0*/  ISETP.NE.AND P0, PT, R10.reuse, 0x2, PT ;  /* 0x000000020a00780c */ /* 0x040fe20003f05270 */
[----:B------:R-:W-:Y:S02]  /*52f0*/  UIADD3 UR5, UPT, UPT, UR25, 0x1, URZ ;  /* 0x0000000119057890 */ /* 0x000fe4000fffe0ff */
[----:B------:R-:W-:Y:S01]  /*5300*/  @!UP0 USHF.L.U32 UR11, UR47, 0x6, URZ ;  /* 0x000000062f0b8899 */ /* 0x000fe200080006ff */
[----:B------:R-:W-:Y:S01]  /*5310*/  SEL R10, R10, RZ, P0 ;  /* 0x000000ff0a0a7207 */ /* 0x000fe20000000000 */
[----:B------:R-:W-:Y:S02]  /*5320*/  UISETP.NE.AND UP0, UPT, UR5, 0x2, UPT ;  /* 0x000000020500788c */ /* 0x000fe4000bf05270 */
[----:B------:R-:W-:Y:S02]  /*5330*/  UIADD3 UR46, UPT, UPT, UR7, UR57, URZ ;  /* 0x00000039072e7290 */ /* 0x000fe4000fffe0ff */
[----:B------:R-:W-:Y:S01]  /*5340*/  USEL UR25, UR5, URZ, UP0 ;  /* 0x000000ff05197287 */ /* 0x000fe20008000000 */
[----:B------:R-:W-:Y:S01]  /*5350*/  @!P1 R2UR UR5, R0 ;  /* 0x00000000000592ca */ /* 0x000fe200000e0000 */
[----:B------:R-:W-:Y:S01]  /*5360*/  IMAD.U32 R2, RZ, RZ, UR6 ;  /* 0x00000006ff027e24 */ /* 0x000fe2000f8e00ff */
[----:B------:R-:W-:Y:S01]  /*5370*/  USEL UR17, URZ, 0x1, UP0 ;  /* 0x00000001ff117887 */ /* 0x000fe20008000000 */
[----:B------:R-:W-:Y:S01]  /*5380*/  SEL R0, RZ, 0x1, P0 ;  /* 0x00000001ff007807 */ /* 0x000fe20000000000 */
[----:B------:R-:W-:Y:S01]  /*5390*/  VOTEU.ALL UP0, P1 ;  /* 0x0000000000ff7886 */ /* 0x000fe20000800000 */
[----:B------:R-:W-:Y:S01]  /*53a0*/  UIADD3 UR47, UPT, UPT, UR13, UR60, URZ ;  /* 0x0000003c0d2f7290 */ /* 0x000fe2000fffe0ff */
[----:B------:R-:W-:Y:S02]  /*53b0*/  @!P1 R2UR UR18, R2 ;  /* 0x00000000021292ca */ /* 0x000fe400000e0000 */
[----:B------:R-:W-:Y:S02]  /*53c0*/  LOP3.LUT R9, R9, R0, RZ, 0x3c, !PT ;  /* 0x0000000009097212 */ /* 0x000fe400078e3cff */
[----:B------:R-:W-:Y:S03]  /*53d0*/  LOP3.LUT R11, R11, UR17, RZ, 0x3c, !PT ;  /* 0x000000110b0b7c12 */ /* 0x000fe6000f8e3cff */
[----:B------:R-:W-:Y:S01]  /*53e0*/  IMAD.U32 R3, RZ, RZ, UR5 ;  /* 0x00000005ff037e24 */ /* 0x000fe2000f8e00ff */
[----:B---3--:R-:W-:Y:S04]  /*53f0*/  UPRMT UR5, UR22, 0x654, UR9 ;  /* 0x0000065416057896 */ /* 0x008fe80008000009 */
[----:B------:R-:W-:Y:S11]  /*5400*/  @!P1 R2UR UR19, R3 ;  /* 0x00000000031392ca */ /* 0x000ff600000e0000 */
[----:B------:R-:W-:Y:S02]  /*5410*/  @!UPT UIADD3 URZ, UPT, UPT, URZ, URZ, URZ ;  /* 0x000000fffffff290 */ /* 0x000fe4000fffe0ff */
[----:B------:R2:W-:Y:S01]  /*5420*/  @!UP0 UTMALDG.3D [UR8], [UR18], desc[UR20] ;  /* 0x00001408120085b4 */ /* 0x0005e20008011000 */
[----:B------:R2:W-:Y:S01]  /*5430*/  @!P1 SYNCS.ARRIVE.TRANS64.RED.A0TR RZ, [UR4+0x120], R8 ;  /* 0x00012008ffff99a7 */ /* 0x0005e20008300404 */
[----:B------:R-:W-:Y:S01]  /*5440*/  SYNCS.ARRIVE.TRANS64.RED.A1T0 RZ, [UR5], RZ ;  /* 0x000000ffffff79a7 */ /* 0x000fe20008100405 */
[----:B------:R-:W-:Y:S05]  /*5450*/  BRA.U UP2, `(.L_x_97) ;  /* 0xfffffff502547547 */ /* 0x000fea000b83ffff */
[----:B------:R-:W-:Y:S01]  /*5460*/  UIADD3 UR24, UPT, UPT, UR24, 0x130, URZ ;  /* 0x0000013018187890 */ /* 0x000fe2000fffe0ff */
[----:B------:R-:W-:-:S03]  /*5470*/  SHF.L.U32 R2, R11, 0x1f, RZ ;  /* 0x0000001f0b027819 */ /* 0x000fc600000006ff */
[----:B------:R-:W-:-:S09]  /*5480*/  ULEA UR4, UR25, UR24, 0x3 ;  /* 0x0000001819047291 */ /* 0x000fd2000f8e18ff */
[----:B------:R-:W3:Y:S02]  /*5490*/  SYNCS.PHASECHK.TRANS64.TRYWAIT P0, [UR4], R2 ;  /* 0x00000002ff0075a7 */ /* 0x000ee40008001104 */
[----:B---3--:R-:W-:Y:S05]  /*54a0*/  @!P0 BRA `(.L_x_98) ;  /* 0x0000002800648947 */ /* 0x008fea0003800000 */
.L_x_184:
[----:B------:R-:W-:-:S04]  /*54b0*/  UIADD3 UR4, UPT, UPT, UR25, 0x1, URZ ;  /* 0x0000000119047890 */ /* 0x000fc8000fffe0ff */
[----:B------:R-:W-:-:S04]  /*54c0*/  UISETP.NE.AND UP0, UPT, UR4, 0x2, UPT ;  /* 0x000000020400788c */ /* 0x000fc8000bf05270 */
[----:B------:R-:W-:Y:S02]  /*54d0*/  USEL UR5, URZ, 0x1, UP0 ;  /* 0x00000001ff057887 */ /* 0x000fe40008000000 */
[----:B------:R-:W-:-:S04]  /*54e0*/  USEL UR4, UR4, URZ, UP0 ;  /* 0x000000ff04047287 */ /* 0x000fc80008000000 */
[----:B------:R-:W-:Y:S01]  /*54f0*/  ULEA UR4, UR4, UR24, 0x3 ;  /* 0x0000001804047291 */ /* 0x000fe2000f8e18ff */
[----:B---3--:R-:W-:-:S04]  /*5500*/  LOP3.LUT R2, R11, UR5, RZ, 0x3c, !PT ;  /* 0x000000050b027c12 */ /* 0x008fc8000f8e3cff */
[----:B------:R-:W-:Y:S01]  /*5510*/  SHF.L.U32 R2, R2, 0x1f, RZ ;  /* 0x0000001f02027819 */ /* 0x000fe200000006ff */
[----:B------:R-:W-:-:S07]  /*5520*/  IMAD.U32 R0, RZ, RZ, UR4 ;  /* 0x00000004ff007e24 */ /* 0x000fce000f8e00ff */
.L_x_99:
[----:B---3--:R3:W4:Y:S02]  /*5530*/  SYNCS.PHASECHK.TRANS64.TRYWAIT P0, [R0+URZ], R2 ;  /* 0x00000002000075a7 */ /* 0x00872400080011ff */
[----:B----4-:R-:W-:Y:S05]  /*5540*/  @!P0 NANOSLEEP.SYNCS 0x989680 ;  /* 0x009896800000895d */ /* 0x010fea0003900000 */
[----:B------:R-:W4:Y:S02]  /*5550*/  @!P0 SYNCS.PHASECHK.TRANS64 P0, [R0+URZ], R2 ;  /* 0x00000002000085a7 */ /* 0x000f2400080010ff */
[----:B-12-4-:R-:W-:Y:S05]  /*5560*/  @P0 EXIT ;  /* 0x000000000000094d */ /* 0x016fea0003800000 */
[----:B------:R-:W-:Y:S05]  /*5570*/  BRA `(.L_x_99) ;  /* 0xfffffffc00ec7947 */ /* 0x000fea000383ffff */
.L_x_89:
[----:B------:R-:W-:-:S06]  /*5580*/  UISETP.GE.AND UP0, UPT, UR18, 0x4, UPT ;  /* 0x000000041200788c */ /* 0x000fcc000bf06270 */
[----:B------:R-:W-:-:S13]  /*5590*/  PLOP3.LUT P0, PT, PT, PT, UP0, 0x80, 0x8 ;  /* 0x000000000008781c */ /* 0x000fda0003f0f008 */
[----:B-1----:R-:W-:Y:S05]  /*55a0*/  @!P0 EXIT ;  /* 0x000000000000894d */ /* 0x002fea0003800000 */
[----:B------:R-:W1:Y:S08]  /*55b0*/  S2UR UR4, SR_CgaCtaId ;  /* 0x00000000000479c3 */ /* 0x000e700000008800 */
[----:B------:R-:W-:Y:S01]  /*55c0*/  BAR.SYNC.DEFER_BLOCKING 0x6, 0xa0 ;  /* 0x0182800000007b1d */ /* 0x000fe20000010000 */
[C---:B------:R-:W-:Y:S01]  /*55d0*/  IMAD.SHL.U32 R5, R57.reuse, 0x20, RZ ;  /* 0x0000002039057824 */ /* 0x040fe200078e00ff */
[----:B------:R-:W-:Y:S01]  /*55e0*/  SHF.R.U32.HI R6, RZ, 0x1, R57 ;  /* 0x00000001ff067819 */ /* 0x000fe20000011639 */
[C---:B------:R-:W-:Y:S01]  /*55f0*/  IMAD.SHL.U32 R4, R57.reuse, 0x10, RZ ;  /* 0x0000001039047824 */ /* 0x040fe200078e00ff */
[C---:B------:R-:W-:Y:S01]  /*5600*/  LOP3.LUT P0, RZ, R57.reuse, 0x4, RZ, 0xc0, !PT ;  /* 0x0000000439ff7812 */ /* 0x040fe2000780c0ff */
[----:B------:R-:W-:Y:S01]  /*5610*/  IMAD.U32 R23, R57, 0x10000, RZ ;  /* 0x0001000039177824 */ /* 0x000fe200078e00ff */
[----:B------:R-:W-:-:S02]  /*5620*/  UMOV UR44, 0x400 ;  /* 0x00000400002c7882 */ /* 0x000fc40000000000 */
[----:B------:R-:W2:Y:S01]  /*5630*/  LDC.64 R44, c[0x0][0x888] ;  /* 0x00022200ff2c7b82 */ /* 0x000ea20000000a00 */
[----:B------:R-:W-:Y:S01]  /*5640*/  LOP3.LUT R7, R5, 0xc0, RZ, 0xc0, !PT ;  /* 0x000000c005077812 */ /* 0x000fe200078ec0ff */
[----:B------:R-:W-:Y:S01]  /*5650*/  IMAD.SHL.U32 R48, R57, 0x4, RZ ;  /* 0x0000000439307824 */ /* 0x000fe200078e00ff */
[----:B------:R-:W-:Y:S01]  /*5660*/  LOP3.LUT R4, R4, 0x600, RZ, 0xc0, !PT ;  /* 0x0000060004047812 */ /* 0x000fe200078ec0ff */
[----:B------:R-:W-:Y:S01]  /*5670*/  IMAD.MOV.U32 R56, RZ, RZ, 0x10 ;  /* 0x00000010ff387424 */ /* 0x000fe200078e00ff */
[----:B------:R-:W-:Y:S01]  /*5680*/  LOP3.LUT R6, R7, 0x8, R6, 0xf8, !PT ;  /* 0x0000000807067812 */ /* 0x000fe200078ef806 */
[----:B------:R-:W-:Y:S01]  /*5690*/  IMAD.MOV.U32 R55, RZ, RZ, 0x1 ;  /* 0x00000001ff377424 */ /* 0x000fe200078e00ff */
[--C-:B------:R-:W-:Y:S01]  /*56a0*/  LOP3.LUT R4, R4, 0x20, R5.reuse, 0xf8, !PT ;  /* 0x0000002004047812 */ /* 0x100fe200078ef805 */
[----:B------:R-:W3:Y:S01]  /*56b0*/  LDC.64 R46, c[0x0][0x890] ;  /* 0x00022400ff2e7b82 */ /* 0x000ee20000000a00 */
[----:B------:R-:W-:Y:S01]  /*56c0*/  LOP3.LUT R23, R23, 0x600000, RZ, 0xc0, !PT ;  /* 0x0060000017177812 */ /* 0x000fe200078ec0ff */
[----:B------:R-:W-:Y:S01]  /*56d0*/  IMAD.MOV.U32 R22, RZ, RZ, RZ ;  /* 0x000000ffff167224 */ /* 0x000fe200078e00ff */
[----:B------:R-:W-:Y:S01]  /*56e0*/  LOP3.LUT R48, R6, 0x18, R48, 0x78, !PT ;  /* 0x0000001806307812 */ /* 0x000fe200078e7830 */
[----:B------:R-:W-:Y:S01]  /*56f0*/  IMAD.MOV.U32 R54, RZ, RZ, RZ ;  /* 0x000000ffff367224 */ /* 0x000fe200078e00ff */
[----:B------:R-:W-:Y:S01]  /*5700*/  LOP3.LUT R4, R4, 0x100, R5, 0xf8, !PT ;  /* 0x0000010004047812 */ /* 0x000fe200078ef805 */
[----:B------:R-:W-:Y:S01]  /*5710*/  IMAD.MOV.U32 R51, RZ, RZ, RZ ;  /* 0x000000ffff337224 */ /* 0x000fe200078e00ff */
[----:B------:R-:W-:Y:S01]  /*5720*/  LOP3.LUT R57, R57, 0x60, RZ, 0xc0, !PT ;  /* 0x0000006039397812 */ /* 0x000fe200078ec0ff */
[----:B-1----:R-:W-:Y:S01]  /*5730*/  ULEA UR44, UR4, UR44, 0x18 ;  /* 0x0000002c042c7291 */ /* 0x002fe2000f8ec0ff */
[----:B------:R-:W1:Y:S01]  /*5740*/  LDC.64 R42, c[0x0][0x8b0] ;  /* 0x00022c00ff2a7b82 */ /* 0x000e620000000a00 */
[----:B------:R-:W-:-:S02]  /*5750*/  LOP3.LUT R48, R4, R48, RZ, 0xfc, !PT ;  /* 0x0000003004307212 */ /* 0x000fc400078efcff */
[----:B------:R-:W-:Y:S02]  /*5760*/  CS2R R52, SRZ ;  /* 0x0000000000347805 */ /* 0x000fe4000001ff00 */
[----:B------:R-:W-:Y:S01]  /*5770*/  SEL R56, R56, 0xfffffff0, !P0 ;  /* 0xfffffff038387807 */ /* 0x000fe20004000000 */
[----:B------:R-:W4:Y:S02]  /*5780*/  LDCU UR50, c[0x0][0x370] ;  /* 0x00006e00ff3277ac */ /* 0x000f240008000800 */
[----:B------:R-:W4:Y:S01]  /*5790*/  LDS R0, [UR44+0x200] ;  /* 0x0002002cff007984 */ /* 0x000f220008000800 */
[----:B------:R-:W1:Y:S01]  /*57a0*/  LDC.64 R40, c[0x0][0x8a8] ;  /* 0x00022a00ff287b82 */ /* 0x000e620000000a00 */
[----:B------:R-:W1:Y:S01]  /*57b0*/  LDCU UR43, c[0x0][0xb0c] ;  /* 0x00016180ff2b77ac */ /* 0x000e620008000800 */
[----:B------:R-:W1:Y:S01]  /*57c0*/  LDCU UR63, c[0x0][0xb20] ;  /* 0x00016400ff3f77ac */ /* 0x000e620008000800 */
[----:B------:R-:W1:Y:S01]  /*57d0*/  LDCU UR39, c[0x0][0xb30] ;  /* 0x00016600ff2777ac */ /* 0x000e620008000800 */
[----:B------:R-:W1:Y:S01]  /*57e0*/  LDCU.64 UR58, c[0x0][0x888] ;  /* 0x00011100ff3a77ac */ /* 0x000e620008000a00 */
[----:B------:R-:W1:Y:S01]  /*57f0*/  LDCU.64 UR40, c[0x0][0xb28] ;  /* 0x00016500ff2877ac */ /* 0x000e620008000a00 */
[----:B------:R-:W1:Y:S01]  /*5800*/  LDCU.128 UR52, c[0x0][0xb10] ;  /* 0x00016200ff3477ac */ /* 0x000e620008000c00 */
[----:B------:R-:W1:Y:S01]  /*5810*/  LDCU UR49, c[0x0][0x374] ;  /* 0x00006e80ff3177ac */ /* 0x000e620008000800 */
[----:B------:R-:W-:Y:S01]  /*5820*/  UIADD3 UR61, UPT, UPT, UR44, 0x400, URZ ;  /* 0x000004002c3d7890 */ /* 0x000fe2000fffe0ff */
[----:B------:R-:W-:Y:S01]  /*5830*/  UMOV UR45, URZ ;  /* 0x000000ff002d7c82 */ /* 0x000fe20008000000 */
[----:B------:R-:W-:Y:S01]  /*5840*/  UMOV UR48, URZ ;  /* 0x000000ff00307c82 */ /* 0x000fe20008000000 */
[----:B--234-:R-:W-:-:S09]  /*5850*/  IMAD.IADD R23, R0, 0x1, R23 ;  /* 0x0000000100177824 */ /* 0x01cfd200078e0217 */
.L_x_119:
[----:B------:R-:W-:Y:S02]  /*5860*/  LEA R3, R51, UR44, 0x3 ;  /* 0x0000002c33037c11 */ /* 0x000fe4000f8e18ff */
[----:B------:R-:W-:Y:S02]  /*5870*/  SHF.L.U32 R0, R53, 0x1f, RZ ;  /* 0x0000001f35007819 */ /* 0x000fe400000006ff */
[----:B------:R-:W-:Y:S02]  /*5880*/  LEA R4, R51, UR44, 0x4 ;  /* 0x0000002c33047c11 */ /* 0x000fe4000f8e20ff */
[----:B------:R-:W2:Y:S02]  /*5890*/  SYNCS.PHASECHK.TRANS64.TRYWAIT P0, [R3+URZ+0x150], R0 ;  /* 0x00015000030075a7 */ /* 0x000ea400080011ff */
[----:B--2---:R-:W-:Y:S05]  /*58a0*/  @!P0 BRA `(.L_x_100) ;  /* 0x00000024007c8947 */ /* 0x004fea0003800000 */
.L_x_185:
        /* <DEDUP_REMOVED lines=11> */
[----:B------:R-:W-:Y:S01]  /*5960*/  PLOP3.LUT P0, PT, PT, PT, UP1, 0x80, 0x8 ;  /* 0x000000000008781c */ /* 0x000fe20003f0f018 */
[----:B------:R-:W-:Y:S11]  /*5970*/  UP2UR UR51, UPR, URZ, 0x2 ;  /* 0x00000002ff337883 */ /* 0x000ff60008000000 */
[----:B------:R-:W-:Y:S01]  /*5980*/  @!UPT UIADD3 URZ, UPT, UPT, URZ, URZ, URZ ;  /* 0x000000fffffff290 */ /* 0x000fe2000fffe0ff */
        /* <DEDUP_REMOVED lines=13> */
[----:B-1----:R-:W-:Y:S02]  /*5a60*/  UIMAD.WIDE.U32 UR4, UR49, UR55, URZ ;  /* 0x00000037310472a5 */ /* 0x002fe4000f8e00ff */
[----:B------:R-:W-:Y:S02]  /*5a70*/  UIMAD.WIDE.U32 UR6, UR50, UR52, URZ ;  /* 0x00000034320672a5 */ /* 0x000fe4000f8e00ff */
[----:B------:R-:W-:Y:S02]  /*5a80*/  UISETP.NE.AND UP0, UPT, UR54, 0x1, UPT ;  /* 0x000000013600788c */ /* 0x000fe4000bf05270 */
[----:B------:R-:W-:Y:S02]  /*5a90*/  UIMAD.WIDE.U32 UR8, UR37, UR55, URZ ;  /* 0x00000037250872a5 */ /* 0x000fe4000f8e00ff */
[----:B------:R-:W-:Y:S02]  /*5aa0*/  UIMAD.WIDE.U32 UR10, UR38, UR52, URZ ;  /* 0x00000034260a72a5 */ /* 0x000fe4000f8e00ff */
[----:B------:R-:W-:Y:S02]  /*5ab0*/  UISETP.NE.AND UP1, UPT, UR43, 0x1, UPT ;  /* 0x000000012b00788c */ /* 0x000fe4000bf25270 */
[----:B------:R-:W-:Y:S01]  /*5ac0*/  UISETP.NE.AND UP2, UPT, UR42, 0x1, UPT ;  /* 0x000000012a00788c */ /* 0x000fe2000bf45270 */
[----:B------:R-:W-:Y:S02]  /*5ad0*/  UMOV UR4, UR5 ;  /* 0x0000000500047c82 */ /* 0x000fe40008000000 */
[----:B------:R-:W-:Y:S03]  /*5ae0*/  USHF.R.U32.HI UR5, URZ, UR63, UR4 ;  /* 0x0000003fff057299 */ /* 0x000fe60008011604 */
[----:B------:R-:W-:Y:S02]  /*5af0*/  UMOV UR4, UR7 ;  /* 0x0000000700047c82 */ /* 0x000fe40008000000 */
[----:B------:R-:W-:Y:S02]  /*5b00*/  USHF.R.U32.HI UR7, URZ, UR53, UR4 ;  /* 0x00000035ff077299 */ /* 0x000fe40008011604 */
[----:B------:R-:W-:Y:S02]  /*5b10*/  USEL UR4, UR49, UR5, !UP0 ;  /* 0x0000000531047287 */ /* 0x000fe4000c000000 */
[----:B------:R-:W-:Y:S01]  /*5b20*/  USEL UR7, UR50, UR7, !UP1 ;  /* 0x0000000732077287 */ /* 0x000fe2000c800000 */
[----:B------:R-:W-:Y:S01]  /*5b30*/  UMOV UR5, UR9 ;  /* 0x0000000900057c82 */ /* 0x000fe20008000000 */
[----:B------:R-:W-:Y:S02]  /*5b40*/  UIMAD.WIDE.U32 UR8, UR4, UR40, URZ ;  /* 0x00000028040872a5 */ /* 0x000fe4000f8e00ff */
[----:B------:R-:W-:Y:S03]  /*5b50*/  USHF.R.U32.HI UR6, URZ, UR63, UR5 ;  /* 0x0000003fff067299 */ /* 0x000fe60008011605 */
[----:B------:R-:W-:Y:S01]  /*5b60*/  UMOV UR5, UR11 ;  /* 0x0000000b00057c82 */ /* 0x000fe20008000000 */
[----:B------:R-:W-:Y:S02]  /*5b70*/  UIMAD.WIDE.U32 UR10, UR7, UR40, URZ ;  /* 0x00000028070a72a5 */ /* 0x000fe4000f8e00ff */
[----:B------:R-:W-:Y:S02]  /*5b80*/  USHF.R.U32.HI UR12, URZ, UR53, UR5 ;  /* 0x00000035ff0c7299 */ /* 0x000fe40008011605 */
[----:B------:R-:W-:Y:S01]  /*5b90*/  USEL UR6, UR37, UR6, !UP0 ;  /* 0x0000000625067287 */ /* 0x000fe2000c000000 */
[----:B------:R-:W-:Y:S02]  /*5ba0*/  UMOV UR5, UR9 ;  /* 0x0000000900057c82 */ /* 0x000fe40008000000 */
[----:B------:R-:W-:Y:S01]  /*5bb0*/  UMOV UR10, UR11 ;  /* 0x0000000b000a7c82 */ /* 0x000fe20008000000 */
[----:B------:R-:W-:Y:S02]  /*5bc0*/  @UP2 USHF.R.U32.HI UR4, URZ, UR41, UR5 ;  /* 0x00000029ff042299 */ /* 0x000fe40008011605 */
[----:B------:R-:W-:Y:S02]  /*5bd0*/  @UP2 USHF.R.U32.HI UR7, URZ, UR41, UR10 ;  /* 0x00000029ff072299 */ /* 0x000fe4000801160a */
[----:B------:R-:W-:Y:S02]  /*5be0*/  UIMAD UR4, UR42, UR4, URZ ;  /* 0x000000042a0472a4 */ /* 0x000fe4000f8e02ff */
[----:B------:R-:W-:Y:S02]  /*5bf0*/  UIMAD.WIDE.U32 UR10, UR6, UR40, URZ ;  /* 0x00000028060a72a5 */ /* 0x000fe4000f8e00ff */
[----:B------:R-:W-:Y:S02]  /*5c00*/  USEL UR5, UR38, UR12, !UP1 ;  /* 0x0000000c26057287 */ /* 0x000fe4000c800000 */
[----:B------:R-:W-:Y:S02]  /*5c10*/  UIMAD UR8, UR42, UR7, URZ ;  /* 0x000000072a0872a4 */ /* 0x000fe4000f8e02ff */
[----:B------:R-:W-:Y:S03]  /*5c20*/  UISETP.GE.AND UP0, UPT, UR6, UR4, UPT ;  /* 0x000000040600728c */ /* 0x000fe6000bf06270 */
[----:B------:R-:W-:Y:S01]  /*5c30*/  UMOV UR4, UR11 ;  /* 0x0000000b00047c82 */ /* 0x000fe20008000000 */
[----:B------:R-:W-:Y:S02]  /*5c40*/  UISETP.GE.OR UP0, UPT, UR5, UR8, UP0 ;  /* 0x000000080500728c */ /* 0x000fe40008706670 */
[----:B------:R-:W-:Y:S02]  /*5c50*/  USHF.R.U32.HI UR4, URZ, UR41, UR4 ;  /* 0x00000029ff047299 */ /* 0x000fe40008011604 */
[----:B------:R-:W-:Y:S02]  /*5c60*/  UIMAD.WIDE.U32 UR8, UR5, UR40, URZ ;  /* 0x00000028050872a5 */ /* 0x000fe4000f8e00ff */
[----:B------:R-:W-:Y:S02]  /*5c70*/  USEL UR11, UR6, UR4, !UP2 ;  /* 0x00000004060b7287 */ /* 0x000fe4000d000000 */
[----:B------:R-:W-:Y:S02]  /*5c80*/  UIADD3 UR8, UPT, UPT, -UR5, URZ, URZ ;  /* 0x000000ff05087290 */ /* 0x000fe4000fffe1ff */
[----:B------:R-:W-:Y:S01]  /*5c90*/  UIADD3 UR10, UPT, UPT, -UR11, URZ, URZ ;  /* 0x000000ff0b0a7290 */ /* 0x000fe2000fffe1ff */
[----:B------:R-:W-:Y:S01]  /*5ca0*/  @!UP0 UMOV UR4, UR9 ;  /* 0x0000000900048c82 */ /* 0x000fe20008000000 */
[----:B------:R-:W-:Y:S02]  /*5cb0*/  UIADD3 UR9, UPT, UPT, -UR6, URZ, URZ ;  /* 0x000000ff06097290 */ /* 0x000fe4000fffe1ff */
[----:B------:R-:W-:Y:S02]  /*5cc0*/  @!UP0 USHF.R.U32.HI UR4, URZ, UR41, UR4 ;  /* 0x00000029ff048299 */ /* 0x000fe40008011604 */
[----:B------:R-:W-:Y:S02]  /*5cd0*/  UIMAD UR10, UR42, UR10, UR6 ;  /* 0x0000000a2a0a72a4 */ /* 0x000fe4000f8e0206 */
[----:B------:R-:W-:Y:S04]  /*5ce0*/  @!UP0 USEL UR4, UR5, UR4, !UP2 ;  /* 0x0000000405048287 */ /* 0x000fe8000d000000 */
[----:B------:R-:W-:Y:S02]  /*5cf0*/  @!UP0 UIMAD UR10, UR7, UR10, UR4 ;  /* 0x0000000a070a82a4 */ /* 0x000fe4000f8e0204 */
[----:B------:R-:W-:Y:S02]  /*5d00*/  @!UP0 UIADD3 UR11, UPT, UPT, UR11, -UR4, URZ ;  /* 0x800000040b0b8290 */ /* 0x000fe4000fffe0ff */
[----:B------:R-:W-:Y:S02]  /*5d10*/  UIMAD UR7, UR43, UR8, UR38 ;  /* 0x000000082b0772a4 */ /* 0x000fe4000f8e0226 */
[----:B------:R-:W-:Y:S02]  /*5d20*/  @!UP0 UIMAD UR6, UR11, UR42, UR5 ;  /* 0x0000002a0b0682a4 */ /* 0x000fe4000f8e0205 */
[----:B------:R-:W-:Y:S01]  /*5d30*/  UIMAD UR4, UR54, UR9, UR37 ;  /* 0x00000009360472a4 */ /* 0x000fe2000f8e0225 */
[----:B------:R-:W-:Y:S02]  /*5d40*/  @!UP0 UMOV UR5, UR10 ;  /* 0x0000000a00058c82 */ /* 0x000fe40008000000 */
[----:B------:R-:W-:Y:S02]  /*5d50*/  UIMAD UR38, UR5, UR43, UR7 ;  /* 0x0000002b052672a4 */ /* 0x000fe4000f8e0207 */
[----:B------:R-:W-:Y:S11]  /*5d60*/  UIMAD UR37, UR6, UR54, UR4 ;  /* 0x00000036062572a4 */ /* 0x000ff6000f8e0204 */
[----:B------:R-:W-:Y:S01]  /*5d70*/  @!UPT UIADD3 URZ, UPT, UPT, URZ, URZ, URZ ;  /* 0x000000fffffff290 */ /* 0x000fe2000fffe0ff */
.L_x_101:
[----:B-1----:R-:W-:Y:S01]  /*5d80*/  UISETP.NE.AND UP0, UPT, UR39, 0x1, UPT ;  /* 0x000000012700788c */ /* 0x002fe2000bf05270 */
[----:B------:R-:W-:Y:S10]  /*5d90*/  IADD3 R51, PT, PT, R51, 0x1, RZ ;  /* 0x0000000133337810 */ /* 0x000ff40007ffe0ff */
[----:B------:R-:W1:Y:S01]  /*5da0*/  @!UP0 LDCU.128 UR12, c[0x0][0xb10] ;  /* 0x00016200ff0c87ac */ /* 0x000e620008000c00 */
[----:B------:R-:W3:Y:S01]  /*5db0*/  @!UP0 LDCU UR5, c[0x0][0xb0c] ;  /* 0x00016180ff0587ac */ /* 0x000ee20008000800 */
[----:B------:R-:W4:Y:S01]  /*5dc0*/  @!UP0 LDCU UR10, c[0x0][0xb20] ;  /* 0x00016400ff0a87ac */ /* 0x000f220008000800 */
[----:B-1----:R-:W-:Y:S02]  /*5dd0*/  UIMAD.WIDE.U32 UR8, UR38, UR12, URZ ;  /* 0x0000000c260872a5 */ /* 0x002fe4000f8e00ff */
[----:B------:R-:W-:Y:S02]  /*5de0*/  UIMAD.WIDE.U32 UR6, UR37, UR15, URZ ;  /* 0x0000000f250672a5 */ /* 0x000fe4000f8e00ff */
[----:B------:R-:W-:Y:S03]  /*5df0*/  @!UP0 UISETP.NE.AND UP1, UPT, UR14, 0x1, UPT ;  /* 0x000000010e00888c */ /* 0x000fe6000bf25270 */
[----:B------:R-:W-:Y:S01]  /*5e00*/  @!UP0 UMOV UR4, UR9 ;  /* 0x0000000900048c82 */ /* 0x000fe20008000000 */
[----:B---3--:R-:W-:Y:S02]  /*5e10*/  @!UP0 UISETP.NE.AND UP2, UPT, UR5, 0x1, UPT ;  /* 0x000000010500888c */ /* 0x008fe4000bf45270 */
[----:B------:R-:W-:Y:S01]  /*5e20*/  @!UP0 USHF.R.U32.HI UR4, URZ, UR13, UR4 ;  /* 0x0000000dff048299 */ /* 0x000fe20008011604 */
[----:B------:R-:W-:Y:S02]  /*5e30*/  @!UP0 UMOV UR6, UR7 ;  /* 0x0000000700068c82 */ /* 0x000fe40008000000 */
[----:B----4-:R-:W-:Y:S02]  /*5e40*/  @!UP0 USHF.R.U32.HI UR6, URZ, UR10, UR6 ;  /* 0x0000000aff068299 */ /* 0x010fe40008011606 */
[----:B------:R-:W-:Y:S02]  /*5e50*/  @!UP0 USEL UR7, UR38, UR4, !UP2 ;  /* 0x0000000426078287 */ /* 0x000fe4000d000000 */
[----:B------:R-:W-:Y:S04]  /*5e60*/  @!UP0 USEL UR6, UR37, UR6, !UP1 ;  /* 0x0000000625068287 */ /* 0x000fe8000c800000 */
[----:B------:R-:W-:Y:S02]  /*5e70*/  @!UP0 UIADD3 UR4, UPT, UPT, -UR7, UR6, URZ ;  /* 0x0000000607048290 */ /* 0x000fe4000fffe1ff */
[----:B------:R-:W-:Y:S02]  /*5e80*/  @!UP0 UIADD3 UR6, UPT, UPT, UR7, -UR6, URZ ;  /* 0x8000000607068290 */ /* 0x000fe4000fffe0ff */
[----:B------:R-:W-:Y:S02]  /*5e90*/  @!UP0 UIMAD UR38, UR4, UR5, UR38 ;  /* 0x00000005042682a4 */ /* 0x000fe4000f8e0226 */
[----:B------:R-:W-:Y:S02]  /*5ea0*/  @!UP0 UIMAD UR37, UR6, UR14, UR37 ;  /* 0x0000000e062582a4 */ /* 0x000fe4000f8e0225 */
[----:B------:R-:W-:Y:S09]  /*5eb0*/  ULOP3.LUT UP0, URZ, UR61, 0x1b0, URZ, 0xc0, !UPT ;  /* 0x000001b03dff7892 */ /* 0x000ff2000f80c0ff */
[----:B------:R-:W-:Y:S05]  /*5ec0*/  BRA.U !UP0, `(.L_x_102) ;  /* 0x00000001087c7547 */ /* 0x000fea000b800000 */
[----:B------:R-:W1:Y:S01]  /*5ed0*/  LDCU.64 UR8, c[0x4][0x80] ;  /* 0x01001000ff0877ac */ /* 0x000e620008000a00 */
[----:B------:R-:W-:Y:S01]  /*5ee0*/  MOV R2, 0x0 ;  /* 0x0000000000027802 */ /* 0x000fe20000000f00 */
[----:B------:R-:W-:Y:S02]  /*5ef0*/  HFMA2 R12, -RZ, RZ, 0, 5.9604644775390625e-08 ;  /* 0x00000001ff0c7431 */ /* 0x000fe400000001ff */
[----:B------:R-:W-:Y:S01]  /*5f00*/  IMAD.MOV.U32 R8, RZ, RZ, 0x70 ;  /* 0x00000070ff087424 */ /* 0x000fe200078e00ff */
[----:B------:R3:W4:Y:S01]  /*5f10*/  LDC.64 R14, c[0x4][R2] ;  /* 0x01000000020e7b82 */ /* 0x0007220000000a00 */
[----:B------:R-:W2:Y:S01]  /*5f20*/  LDCU.64 UR6, c[0x4][0x88] ;  /* 0x01001100ff0677ac */ /* 0x000ea20008000a00 */
[----:B------:R-:W-:Y:S01]  /*5f30*/  IMAD.MOV.U32 R13, RZ, RZ, RZ ;  /* 0x000000ffff0d7224 */ /* 0x000fe200078e00ff */
[----:B------:R-:W2:Y:S01]  /*5f40*/  LDCU.64 UR4, c[0x4][0x8] ;  /* 0x01000100ff0477ac */ /* 0x000ea20008000a00 */
[----:B-1----:R-:W-:Y:S01]  /*5f50*/  MOV R5, UR9 ;  /* 0x0000000900057c02 */ /* 0x002fe20008000f00 */
[----:B------:R-:W-:Y:S01]  /*5f60*/  IMAD.U32 R4, RZ, RZ, UR8 ;  /* 0x00000008ff047e24 */ /* 0x000fe2000f8e00ff */
[----:B--2---:R-:W-:Y:S01]  /*5f70*/  MOV R7, UR7 ;  /* 0x0000000700077c02 */ /* 0x004fe20008000f00 */
[----:B------:R-:W-:Y:S01]  /*5f80*/  IMAD.U32 R6, RZ, RZ, UR6 ;  /* 0x00000006ff067e24 */ /* 0x000fe2000f8e00ff */
[----:B------:R-:W-:Y:S01]  /*5f90*/  MOV R11, UR5 ;  /* 0x00000005000b7c02 */ /* 0x000fe20008000f00 */
[----:B------:R-:W-:Y:S02]  /*5fa0*/  IMAD.U32 R10, RZ, RZ, UR4 ;  /* 0x00000004ff0a7e24 */ /* 0x000fe4000f8e00ff */
[----:B------:R-:W-:Y:S07]  /*5fb0*/  LEPC R20, `(.L_x_103) ;  /* 0x000000001014794e */ /* 0x000fee0000000000 */
[----:B---345:R-:W-:Y:S05]  /*5fc0*/  CALL.ABS.NOINC R14 ;  /* 0x000000000e007343 */ /* 0x038fea0003c00000 */
.L_x_103:
[----:B------:R-:W1:Y:S01]  /*5fd0*/  LDCU.64 UR8, c[0x4][0x80] ;  /* 0x01001000ff0877ac */ /* 0x000e620008000a00 */
[----:B------:R-:W2:Y:S01]  /*5fe0*/  LDC.64 R2, c[0x4][R2] ;  /* 0x0100000002027b82 */ /* 0x000ea20000000a00 */
[----:B------:R-:W-:Y:S02]  /*5ff0*/  HFMA2 R12, -RZ, RZ, 0, 5.9604644775390625e-08 ;  /* 0x00000001ff0c7431 */ /* 0x000fe400000001ff */
[----:B------:R-:W-:Y:S02]  /*6000*/  IMAD.MOV.U32 R8, RZ, RZ, 0x70 ;  /* 0x00000070ff087424 */ /* 0x000fe400078e00ff */
[----:B------:R-:W-:Y:S01]  /*6010*/  IMAD.MOV.U32 R13, RZ, RZ, RZ ;  /* 0x000000ffff0d7224 */ /* 0x000fe200078e00ff */
[----:B------:R-:W3:Y:S01]  /*6020*/  LDCU.64 UR6, c[0x4][0x88] ;  /* 0x01001100ff0677ac */ /* 0x000ee20008000a00 */
[----:B------:R-:W4:Y:S01]  /*6030*/  LDCU.64 UR4, c[0x4][0x8] ;  /* 0x01000100ff0477ac */ /* 0x000f220008000a00 */
[----:B-1----:R-:W-:Y:S02]  /*6040*/  MOV R4, UR8 ;  /* 0x0000000800047c02 */ /* 0x002fe40008000f00 */
[----:B------:R-:W-:Y:S02]  /*6050*/  MOV R5, UR9 ;  /* 0x0000000900057c02 */ /* 0x000fe40008000f00 */
[----:B---3--:R-:W-:Y:S01]  /*6060*/  MOV R7, UR7 ;  /* 0x0000000700077c02 */ /* 0x008fe20008000f00 */
[----:B------:R-:W-:Y:S01]  /*6070*/  IMAD.U32 R6, RZ, RZ, UR6 ;  /* 0x00000006ff067e24 */ /* 0x000fe2000f8e00ff */
[----:B----4-:R-:W-:Y:S01]  /*6080*/  MOV R11, UR5 ;  /* 0x00000005000b7c02 */ /* 0x010fe20008000f00 */
[----:B------:R-:W-:Y:S02]  /*6090*/  IMAD.U32 R10, RZ, RZ, UR4 ;  /* 0x00000004ff0a7e24 */ /* 0x000fe4000f8e00ff */
[----:B------:R-:W-:Y:S07]  /*60a0*/  LEPC R20, `(.L_x_102) ;  /* 0x000000001014794e */ /* 0x000fee0000000000 */
[----:B--2---:R-:W-:Y:S05]  /*60b0*/  CALL.ABS.NOINC R2 ;  /* 0x0000000002007343 */ /* 0x004fea0003c00000 */
.L_x_102:
[----:B------:R-:W-:Y:S01]  /*60c0*/  ISETP.NE.U32.AND P3, PT, R46, RZ, PT ;  /* 0x000000ff2e00720c */ /* 0x000fe20003f65070 */
[----:B------:R-:W-:Y:S01]  /*60d0*/  UISETP.NE.AND UP1, UPT, UR62, URZ, UPT ;  /* 0x000000ff3e00728c */ /* 0x000fe2000bf25270 */
[----:B------:R-:W-:Y:S02]  /*60e0*/  ISETP.NE.U32.AND P4, PT, R42, RZ, PT ;  /* 0x000000ff2a00720c */ /* 0x000fe40003f85070 */
[----:B------:R-:W-:Y:S02]  /*60f0*/  ISETP.NE.AND.EX P3, PT, R47, RZ, PT, P3 ;  /* 0x000000ff2f00720c */ /* 0x000fe40003f65330 */
[----:B------:R-:W-:Y:S02]  /*6100*/  PLOP3.LUT P1, PT, PT, PT, PT, 0x8, 0x80 ;  /* 0x000000000080781c */ /* 0x000fe40003f2e170 */
[----:B------:R-:W-:Y:S02]  /*6110*/  PLOP3.LUT P0, PT, PT, PT, UP1, 0x80, 0x8 ;  /* 0x000000000008781c */ /* 0x000fe40003f0f018 */
[----:B------:R-:W-:Y:S02]  /*6120*/  ISETP.NE.AND.EX P4, PT, R43, RZ, PT, P4 ;  /* 0x000000ff2b00720c */ /* 0x000fe40003f85340 */
[----:B------:R-:W1:Y:S09]  /*6130*/  @UP1 LDCU.64 UR4, c[0x0][0x888] ;  /* 0x00011100ff0417ac */ /* 0x000e720008000a00 */
[----:B------:R-:W-:Y:S01]  /*6140*/  @P0 PLOP3.LUT P1, PT, P3, PT, PT, 0x80, 0x8 ;  /* 0x000000000008081c */ /* 0x000fe20001f2f070 */
[----:B-1----:R-:W-:Y:S04]  /*6150*/  @UP1 UISETP.NE.U32.AND UP0, UPT, UR4, URZ, UPT ;  /* 0x000000ff0400128c */ /* 0x002fe8000bf05070 */
[----:B------:R-:W-:Y:S04]  /*6160*/  @UP1 UISETP.NE.AND.EX UP0, UPT, UR5, URZ, UPT, UP0 ;  /* 0x000000ff0500128c */ /* 0x000fe8000bf05300 */
[----:B------:R-:W-:Y:S01]  /*6170*/  @UP1 USEL UR4, URZ, 0xffffffff, UP0 ;  /* 0xffffffffff041887 */ /* 0x000fe20008000000 */
[----:B------:R-:W-:Y:S11]  /*6180*/  @!P3 BRA `(.L_x_104) ;  /* 0x000000000030b947 */ /* 0x000ff60003800000 */
[----:B------:R-:W-:Y:S01]  /*6190*/  ISETP.NE.U32.AND P2, PT, R44, RZ, PT ;  /* 0x000000ff2c00720c */ /* 0x000fe20003f45070 */
[----:B------:R-:W1:Y:S01]  /*61a0*/  LDCU.64 UR6, c[0x0][0x358] ;  /* 0x00006b00ff0677ac */ /* 0x000e620008000a00 */
[----:B------:R-:W-:Y:S02]  /*61b0*/  IMAD.MOV.U32 R49, RZ, RZ, 0x1 ;  /* 0x00000001ff317424 */ /* 0x000fe400078e00ff */
[----:B------:R-:W-:Y:S11]  /*61c0*/  ISETP.NE.AND.EX P2, PT, R45, RZ, PT, P2 ;  /* 0x000000ff2d00720c */ /* 0x000ff60003f45320 */
[----:B------:R-:W-:Y:S02]  /*61d0*/  @!UPT UIADD3 URZ, UPT, UPT, URZ, URZ, URZ ;  /* 0x000000fffffff290 */ /* 0x000fe4000fffe0ff */
[----:B------:R-:W3:Y:S01]  /*61e0*/  @P2 LDC.64 R2, c[0x0][0x888] ;  /* 0x00022200ff022b82 */ /* 0x000ee20000000a00 */
[----:B--2---:R-:W-:Y:S04]  /*61f0*/  @P2 IMAD R0, R46, UR36, RZ ;  /* 0x000000242e002c24 */ /* 0x004fe8000f8e02ff */
[----:B---3--:R-:W-:Y:S04]  /*6200*/  @P2 IMAD.WIDE R2, R0, 0x4, R2 ;  /* 0x0000000400022825 */ /* 0x008fe800078e0202 */
[----:B------:R-:W-:Y:S01]  /*6210*/  HFMA2 R0, -RZ, RZ, 0, 5.9604644775390625e-08 ;  /* 0x00000001ff007431 */ /* 0x000fe200000001ff */
[----:B-1---5:R1:W5:Y:S04]  /*6220*/  @P2 LDG.E R25, desc[UR6][R2.64] ;  /* 0x0000000602192981 */ /* 0x022368000c1e1900 */
[----:B------:R-:W-:Y:S01]  /*6230*/  @!P2 PRMT R49, R0, 0x7610, R49 ;  /* 0x000076100031a816 */ /* 0x000fe20000000031 */
[----:B-1----:R-:W3:Y:S06]  /*6240*/  @!P2 LDC R25, c[0x0][0x880] ;  /* 0x00022000ff19ab82 */ /* 0x002eec0000000800 */
.L_x_104:
[----:B------:R-:W-:Y:S05]  /*6250*/  @!P4 BRA `(.L_x_105) ;  /* 0x000000000024c947 */ /* 0x000fea0003800000 */
[----:B------:R-:W-:Y:S01]  /*6260*/  ISETP.NE.U32.AND P2, PT, R40, RZ, PT ;  /* 0x000000ff2800720c */ /* 0x000fe20003f45070 */
[----:B------:R-:W1:Y:S03]  /*6270*/  LDCU.64 UR6, c[0x0][0x358] ;  /* 0x00006b00ff0677ac */ /* 0x000e660008000a00 */
[----:B------:R-:W-:Y:S11]  /*6280*/  ISETP.NE.AND.EX P2, PT, R41, RZ, PT, P2 ;  /* 0x000000ff2900720c */ /* 0x000ff60003f45320 */
[----:B------:R-:W-:Y:S02]  /*6290*/  @!UPT UIADD3 URZ, UPT, UPT, URZ, URZ, URZ ;  /* 0x000000fffffff290 */ /* 0x000fe4000fffe0ff */
[----:B------:R-:W4:Y:S01]  /*62a0*/  @P2 LDC.64 R2, c[0x0][0x8a8] ;  /* 0x00022a00ff022b82 */ /* 0x000f220000000a00 */
[----:B--2---:R-:W-:Y:S04]  /*62b0*/  @P2 IMAD R0, R42, UR36, RZ ;  /* 0x000000242a002c24 */ /* 0x004fe8000f8e02ff */
[----:B----4-:R-:W-:Y:S05]  /*62c0*/  @P2 IMAD.WIDE R2, R0, 0x4, R2 ;  /* 0x0000000400022825 */ /* 0x010fea00078e0202 */
[----:B-1---5:R1:W5:Y:S02]  /*62d0*/  @P2 LDG.E R24, desc[UR6][R2.64] ;  /* 0x0000000602182981 */ /* 0x022364000c1e1900 */
[----:B-1----:R-:W4:Y:S02]  /*62e0*/  @!P2 LDC R24, c[0x0][0x8a0] ;  /* 0x00022800ff18ab82 */ /* 0x002f240000000800 */
.L_x_105:
[----:B---3-5:R-:W-:Y:S01]  /*62f0*/  @P0 FSETP.NEU.AND P4, PT, R25, RZ, PT ;  /* 0x000000ff1900020b */ /* 0x028fe20003f8d000 */
[----:B--2---:R-:W-:Y:S01]  /*6300*/  IMAD.U32 R0, RZ, RZ, UR4 ;  /* 0x00000004ff007e24 */ /* 0x004fe2000f8e00ff */
[----:B------:R-:W-:Y:S01]  /*6310*/  @P0 LOP3.LUT P2, RZ, R49, 0xff, RZ, 0xc0, !PT ;  /* 0x000000ff31ff0812 */ /* 0x000fe2000784c0ff */
[----:B------:R-:W-:Y:S01]  /*6320*/  IMAD.U32 R3, RZ, RZ, UR45 ;  /* 0x0000002dff037e24 */ /* 0x000fe2000f8e00ff */
[----:B------:R-:W-:Y:S01]  /*6330*/  @P0 SEL R2, RZ, 0xffffffff, P4 ;  /* 0xffffffffff020807 */ /* 0x000fe20002000000 */
[----:B------:R-:W-:Y:S01]  /*6340*/  BSSY B1, `(.L_x_106) ;  /* 0x0000035000017945 */ /* 0x000fe20003800000 */
[----:B------:R-:W-:Y:S02]  /*6350*/  LOP3.LUT R4, R55, 0x1, RZ, 0x3c, !PT ;  /* 0x0000000137047812 */ /* 0x000fe400078e3cff */
[----:B------:R-:W-:Y:S02]  /*6360*/  CS2R R38, SRZ ;  /* 0x0000000000267805 */ /* 0x000fe4000001ff00 */
[----:B------:R-:W-:Y:S02]  /*6370*/  @P1 SEL R2, R0, R2, !P2 ;  /* 0x0000000200021207 */ /* 0x000fe40005000000 */
[----:B------:R-:W-:Y:S02]  /*6380*/  CS2R R36, SRZ ;  /* 0x0000000000247805 */ /* 0x000fe4000001ff00 */
[----:B------:R-:W-:Y:S02]  /*6390*/  LEA R3, R3, UR44, 0x3 ;  /* 0x0000002c03037c11 */ /* 0x000fe4000f8e18ff */
[----:B------:R-:W-:Y:S02]  /*63a0*/  CS2R R30, SRZ ;  /* 0x00000000001e7805 */ /* 0x000fe4000001ff00 */
[----:B------:R-:W-:Y:S02]  /*63b0*/  @P0 LOP3.LUT R2, R2, 0x1, RZ, 0xc0, !PT ;  /* 0x0000000102020812 */ /* 0x000fe400078ec0ff */
[----:B------:R-:W-:Y:S02]  /*63c0*/  CS2R R28, SRZ ;  /* 0x00000000001c7805 */ /* 0x000fe4000001ff00 */
[----:B------:R-:W-:Y:S02]  /*63d0*/  LEA R26, R22, UR44, 0x3 ;  /* 0x0000002c161a7c11 */ /* 0x000fe4000f8e18ff */
[----:B------:R-:W-:Y:S02]  /*63e0*/  ISETP.NE.U32.OR P6, PT, R2, 0x1, !P0 ;  /* 0x000000010200780c */ /* 0x000fe400047c5470 */
[----:B------:R-:W-:Y:S02]  /*63f0*/  SHF.L.U32 R5, R54, 0x1f, RZ ;  /* 0x0000001f36057819 */ /* 0x000fe400000006ff */
[----:B------:R-:W-:Y:S02]  /*6400*/  LEA.HI R2, R22, R22, RZ, 0x1 ;  /* 0x0000001616027211 */ /* 0x000fe400078f08ff */
[----:B------:R-:W-:Y:S02]  /*6410*/  PLOP3.LUT P5, PT, PT, PT, PT, 0x8, 0x80 ;  /* 0x000000000080781c */ /* 0x000fe40003fae170 */
[----:B------:R-:W-:Y:S05]  /*6420*/  P2R R58, PR, RZ, 0x40 ;  /* 0x00000040ff3a7803 */ /* 0x000fea0000000000 */
[----:B------:R-:W-:Y:S04]  /*6430*/  @P6 SHF.L.U32 R0, R4, 0x1f, RZ ;  /* 0x0000001f04006819 */ /* 0x000fe800000006ff */
[----:B------:R1:W2:Y:S01]  /*6440*/  @P6 SYNCS.PHASECHK.TRANS64.TRYWAIT P0, [R3+URZ+0x120], R0 ;  /* 0x00012000030065a7 */ /* 0x0002a200080011ff */
[----:B------:R3:W3:Y:S01]  /*6450*/  SYNCS.PHASECHK.TRANS64.TRYWAIT P4, [R26+URZ+0x170], R5 ;  /* 0x000170051a0075a7 */ /* 0x0006e200080811ff */
[C---:B-1----:R-:W-:Y:S01]  /*6460*/  IMAD.SHL.U32 R0, R2.reuse, 0x10, RZ ;  /* 0x0000001002007824 */ /* 0x042fe200078e00ff */
[----:B------:R-:W-:Y:S04]  /*6470*/  LOP3.LUT R2, R2, 0xffe, RZ, 0xc0, !PT ;  /* 0x00000ffe02027812 */ /* 0x000fe800078ec0ff */
[----:B------:R-:W-:Y:S01]  /*6480*/  LOP3.LUT R0, R0, 0xffffffe0, RZ, 0xc0, !PT ;  /* 0xffffffe000007812 */ /* 0x000fe200078ec0ff */
[----:B------:R-:W-:Y:S04]  /*6490*/  IMAD.IADD R2, R22, 0x1, -R2 ;  /* 0x0000000116027824 */ /* 0x000fe800078e0a02 */
[----:B------:R-:W-:Y:S04]  /*64a0*/  IMAD.IADD R0, R23, 0x1, R0 ;  /* 0x0000000117007824 */ /* 0x000fe800078e0200 */
[----:B------:R-:W-:Y:S01]  /*64b0*/  IMAD R2, R2, 0x100000, R0 ;  /* 0x0010000002027824 */ /* 0x000fe200078e0200 */
[----:B--2---:R-:W-:Y:S01]  /*64c0*/  @P6 PLOP3.LUT P5, PT, P0, PT, PT, 0x8, 0x80 ;  /* 0x000000000080681c */ /* 0x004fe200007ae170 */
[----:B------:R-:W-:Y:S01]  /*64d0*/  @!UPT UIADD3 URZ, UPT, UPT, URZ, URZ, URZ ;  /* 0x000000fffffff290 */ /* 0x000fe2000fffe0ff */
[----:B---3--:R-:W-:Y:S11]  /*64e0*/  @!P6 BRA `(.L_x_107) ;  /* 0x000000000068e947 */ /* 0x008ff60003800000 */
[----:B------:R-:W-:Y:S01]  /*64f0*/  ISETP.NE.U32.AND P0, PT, RZ, UR58, PT ;  /* 0x0000003aff007c0c */ /* 0x000fe2000bf05070 */
[----:B------:R-:W-:Y:S01]  /*6500*/  BSSY B0, `(.L_x_108) ;  /* 0x000000e000007945 */ /* 0x000fe20003800000 */
[----:B------:R-:W-:Y:S02]  /*6510*/  FSETP.NEU.AND P2, PT, R25, RZ, PT ;  /* 0x000000ff1900720b */ /* 0x000fe40003f4d000 */
[----:B------:R-:W-:Y:S02]  /*6520*/  ISETP.NE.AND.EX P0, PT, RZ, UR59, PT, P0 ;  /* 0x0000003bff007c0c */ /* 0x000fe4000bf05300 */
[----:B------:R-:W-:Y:S02]  /*6530*/  LOP3.LUT P1, RZ, R49, 0xff, RZ, 0xc0, !PT ;  /* 0x000000ff31ff7812 */ /* 0x000fe4000782c0ff */
[----:B------:R-:W-:Y:S02]  /*6540*/  SEL R0, RZ, 0xffffffff, P2 ;  /* 0xffffffffff007807 */ /* 0x000fe40001000000 */
[----:B------:R-:W-:Y:S04]  /*6550*/  SEL R6, RZ, 0xffffffff, P0 ;  /* 0xffffffffff067807 */ /* 0x000fe80000000000 */
[----:B------:R-:W-:Y:S04]  /*6560*/  @P3 SEL R0, R6, R0, !P1 ;  /* 0x0000000006003207 */ /* 0x000fe80004800000 */
[----:B------:R-:W-:Y:S04]  /*6570*/  LOP3.LUT R0, R0, 0x1, RZ, 0xc0, !PT ;  /* 0x0000000100007812 */ /* 0x000fe800078ec0ff */
[----:B------:R-:W-:Y:S01]  /*6580*/  ISETP.NE.U32.AND P0, PT, R0, 0x1, PT ;  /* 0x000000010000780c */ /* 0x000fe20003f05070 */
[----:B------:R-:W-:Y:S01]  /*6590*/  IMAD.U32 R0, RZ, RZ, UR45 ;  /* 0x0000002dff007e24 */ /* 0x000fe2000f8e00ff */
[----:B------:R-:W-:Y:S11]  /*65a0*/  @!P5 BRA `(.L_x_109) ;  /* 0x00000000000cd947 */ /* 0x000ff60003800000 */
[----:B------:R-:W-:Y:S04]  /*65b0*/  SHF.L.U32 R4, R4, 0x1f, RZ ;  /* 0x0000001f04047819 */ /* 0x000fe800000006ff */
[----:B------:R-:W1:Y:S02]  /*65c0*/  SYNCS.PHASECHK.TRANS64.TRYWAIT P1, [R3+URZ+0x120], R4 ;  /* 0x00012004030075a7 */ /* 0x000e6400080211ff */
[----:B-1----:R-:W-:Y:S05]  /*65d0*/  @!P1 BRA `(.L_x_110) ;  /* 0x0000001800449947 */ /* 0x002fea0003800000 */
.L_x_109:
[----:B------:R-:W-:Y:S05]  /*65e0*/  BSYNC B0 ;  /* 0x0000000000007941 */ /* 0x000fea0003800000 */
.L_x_108:
[----:B-1----:R-:W-:Y:S01]  /*65f0*/  @P0 IMAD R3, R0, 0x800, R48 ;  /* 0x0000080000030824 */ /* 0x002fe200078e0230 */
[----:B------:R-:W-:Y:S02]  /*6600*/  CS2R R30, SRZ ;  /* 0x00000000001e7805 */ /* 0x000fe4000001ff00 */
[----:B------:R-:W-:Y:S01]  /*6610*/  CS2R R28, SRZ ;  /* 0x00000000001c7805 */ /* 0x000fe2000001ff00 */
[----:B------:R-:W-:Y:S01]  /*6620*/  IMAD.MOV.U32 R38, RZ, RZ, RZ ;  /* 0x000000ffff267224 */ /* 0x000fe200078e00ff */
[----:B------:R-:W-:Y:S02]  /*6630*/  CS2R R36, SRZ ;  /* 0x0000000000247805 */ /* 0x000fe4000001ff00 */
[----:B------:R-:W-:Y:S01]  /*6640*/  @P0 LEA R3, R3, UR44, 0x1 ;  /* 0x0000002c03030c11 */ /* 0x000fe2000f8e08ff */
[----:B------:R-:W-:Y:S05]  /*6650*/  @P0 WARPSYNC.ALL ;  /* 0x0000000000000948 */ /* 0x000fea0003800000 */
[----:B------:R1:W2:Y:S01]  /*6660*/  @P0 LDSM.16.M88.4 R28, [R3+0x400] ;  /* 0x00040000031c083b */ /* 0x0002a20000000200 */
[----:B------:R-:W-:Y:S05]  /*6670*/  @P0 IMAD R0, R56, 0x2, R3 ;  /* 0x0000000238000824 */ /* 0x000fea00078e0203 */
[----:B------:R1:W3:Y:S02]  /*6680*/  @P0 LDSM.16.M88.4 R36, [R0+0x400] ;  /* 0x000400000024083b */ /* 0x0002e40000000200 */
.L_x_107:
[----:B------:R-:W-:Y:S05]  /*6690*/  BSYNC B1 ;  /* 0x0000000000017941 */ /* 0x000fea0003800000 */
.L_x_106:
[----:B-1----:R-:W-:Y:S04]  /*66a0*/  SHF.R.U32.HI R0, RZ, 0x15, R2 ;  /* 0x00000015ff007819 */ /* 0x002fe80000011602 */
[----:B------:R-:W-:Y:S01]  /*66b0*/  LOP3.LUT P0, RZ, R0, 0x3, R50, 0x48, !PT ;  /* 0x0000000300ff7812 */ /* 0x000fe20007804832 */
[----:B------:R-:W-:Y:S01]  /*66c0*/  @!UPT UIADD3 URZ, UPT, UPT, URZ, URZ, URZ ;  /* 0x000000fffffff290 */ /* 0x000fe2000fffe0ff */
[----:B------:R-:W-:Y:S11]  /*66d0*/  @P4 BRA `(.L_x_111) ;  /* 0x0000000000084947 */ /* 0x000ff60003800000 */
[----:B------:R-:W1:Y:S02]  /*66e0*/  SYNCS.PHASECHK.TRANS64.TRYWAIT P1, [R26+URZ+0x170], R5 ;  /* 0x000170051a0075a7 */ /* 0x000e6400080211ff */
[----:B-1----:R-:W-:Y:S05]  /*66f0*/  @!P1 BRA `(.L_x_112) ;  /* 0x0000001800109947 */ /* 0x002fea0003800000 */
.L_x_111:
[----:B------:R-:W-:Y:S05]  /*6700*/  @!P0 BRA `(.L_x_113) ;  /* 0x0000000000408947 */ /* 0x000fea0003800000 */
[----:B------:R-:W1:Y:S01]  /*6710*/  LDCU.64 UR8, c[0x4][0x70] ;  /* 0x01000e00ff0877ac */ /* 0x000e620008000a00 */
[----:B------:R-:W-:Y:S01]  /*6720*/  MOV R15, 0x0 ;  /* 0x00000000000f7802 */ /* 0x000fe20000000f00 */
[----:B------:R-:W-:Y:S02]  /*6730*/  HFMA2 R12, -RZ, RZ, 0, 5.9604644775390625e-08 ;  /* 0x00000001ff0c7431 */ /* 0x000fe400000001ff */
[----:B------:R-:W-:Y:S02]  /*6740*/  IMAD.MOV.U32 R8, RZ, RZ, 0x192 ;  /* 0x00000192ff087424 */ /* 0x000fe400078e00ff */
[----:B------:R-:W-:Y:S01]  /*6750*/  IMAD.MOV.U32 R13, RZ, RZ, RZ ;  /* 0x000000ffff0d7224 */ /* 0x000fe200078e00ff */
[----:B------:R-:W5:Y:S01]  /*6760*/  LDCU.64 UR6, c[0x4][0x78] ;  /* 0x01000f00ff0677ac */ /* 0x000f620008000a00 */
[----:B------:R-:W2:Y:S01]  /*6770*/  LDC.64 R14, c[0x4][R15] ;  /* 0x010000000f0e7b82 */ /* 0x000ea20000000a00 */
[----:B------:R-:W4:Y:S01]  /*6780*/  LDCU.64 UR4, c[0x4][0x10] ;  /* 0x01000200ff0477ac */ /* 0x000f220008000a00 */
[----:B-1----:R-:W-:Y:S01]  /*6790*/  MOV R5, UR9 ;  /* 0x0000000900057c02 */ /* 0x002fe20008000f00 */
[----:B------:R-:W-:Y:S01]  /*67a0*/  IMAD.U32 R4, RZ, RZ, UR8 ;  /* 0x00000008ff047e24 */ /* 0x000fe2000f8e00ff */
[----:B-----5:R-:W-:Y:S01]  /*67b0*/  MOV R7, UR7 ;  /* 0x0000000700077c02 */ /* 0x020fe20008000f00 */
[----:B------:R-:W-:Y:S01]  /*67c0*/  IMAD.U32 R6, RZ, RZ, UR6 ;  /* 0x00000006ff067e24 */ /* 0x000fe2000f8e00ff */
[----:B----4-:R-:W-:Y:S01]  /*67d0*/  MOV R11, UR5 ;  /* 0x00000005000b7c02 */ /* 0x010fe20008000f00 */
[----:B------:R-:W-:Y:S02]  /*67e0*/  IMAD.U32 R10, RZ, RZ, UR4 ;  /* 0x00000004ff0a7e24 */ /* 0x000fe4000f8e00ff */
[----:B------:R-:W-:Y:S07]  /*67f0*/  LEPC R20, `(.L_x_113) ;  /* 0x000000001014794e */ /* 0x000fee0000000000 */
[----:B--23--:R-:W-:Y:S05]  /*6800*/  CALL.ABS.NOINC R14 ;  /* 0x000000000e007343 */ /* 0x00cfea0003c00000 */
.L_x_113:
[----:B------:R-:W-:Y:S01]  /*6810*/  ISETP.NE.AND P0, PT, R57, RZ, PT ;  /* 0x000000ff3900720c */ /* 0x000fe20003f05270 */
[----:B------:R-:W-:Y:S05]  /*6820*/  WARPSYNC.ALL ;  /* 0x0000000000007948 */ /* 0x000fea0003800000 */
[----:B------:R-:W-:Y:S01]  /*6830*/  R2UR UR4, R2 ;  /* 0x00000000020472ca */ /* 0x000fe200000e0000 */
[----:B------:R-:W1:Y:S01]  /*6840*/  S2UR UR5, SR_CgaCtaId ;  /* 0x00000000000579c3 */ /* 0x000e620000008800 */
[--C-:B--2---:R-:W-:Y:S01]  /*6850*/  HADD2.F32 R20, -RZ, R28.reuse.H0_H0 ;  /* 0x2000001cff147230 */ /* 0x104fe20000004100 */
[----:B------:R-:W-:Y:S01]  /*6860*/  BSSY.RECONVERGENT B0, `(.L_x_114) ;  /* 0x0000057000007945 */ /* 0x000fe20003800200 */
[----:B------:R-:W-:Y:S02]  /*6870*/  HADD2.F32 R21, -RZ, R28.H1_H1 ;  /* 0x3000001cff157230 */ /* 0x000fe40000004100 */
[--C-:B------:R-:W-:Y:S02]  /*6880*/  HADD2.F32 R27, -RZ, R29.reuse.H1_H1 ;  /* 0x3000001dff1b7230 */ /* 0x100fe40000004100 */
[----:B------:R-:W-:Y:S02]  /*6890*/  HADD2.F32 R28, -RZ, R30.H0_H0 ;  /* 0x2000001eff1c7230 */ /* 0x000fe40000004100 */
[--C-:B---3--:R-:W-:Y:S02]  /*68a0*/  HADD2.F32 R32, -RZ, R36.reuse.H0_H0 ;  /* 0x20000024ff207230 */ /* 0x108fe40000004100 */
[----:B------:R-:W-:Y:S01]  /*68b0*/  HADD2.F32 R33, -RZ, R36.H1_H1 ;  /* 0x30000024ff217230 */ /* 0x000fe20000004100 */
[----:B------:R-:W4:Y:S01]  /*68c0*/  LDTM.16dp256bit.x4 R4, tmem[UR4] ;  /* 0x00000004000479ee */ /* 0x000f220008120000 */
[----:B------:R-:W-:Y:S01]  /*68d0*/  NOP ;  /* 0x0000000000007918 */ /* 0x000fe20000000000 */
[----:B------:R-:W-:Y:S01]  /*68e0*/  R2UR UR4, R26 ;  /* 0x000000001a0472ca */ /* 0x000fe200000e0000 */
[----:B------:R-:W-:Y:S02]  /*68f0*/  HADD2.F32 R26, -RZ, R29.H0_H0 ;  /* 0x2000001dff1a7230 */ /* 0x000fe40000004100 */
[----:B------:R-:W-:Y:S02]  /*6900*/  HADD2.F32 R29, -RZ, R30.H1_H1 ;  /* 0x3000001eff1d7230 */ /* 0x000fe40000004100 */
[--C-:B------:R-:W-:Y:S02]  /*6910*/  HADD2.F32 R30, -RZ, R31.reuse.H0_H0 ;  /* 0x2000001fff1e7230 */ /* 0x100fe40000004100 */
[----:B------:R-:W-:Y:S02]  /*6920*/  HADD2.F32 R31, -RZ, R31.H1_H1 ;  /* 0x3000001fff1f7230 */ /* 0x000fe40000004100 */
[--C-:B------:R-:W-:Y:S02]  /*6930*/  HADD2.F32 R34, -RZ, R37.reuse.H0_H0 ;  /* 0x20000025ff227230 */ /* 0x100fe40000004100 */
[----:B------:R-:W-:Y:S02]  /*6940*/  HADD2.F32 R35, -RZ, R37.H1_H1 ;  /* 0x30000025ff237230 */ /* 0x000fe40000004100 */
[----:B------:R-:W-:Y:S01]  /*6950*/  UIADD3 UR4, UPT, UPT, UR4, 0x190, URZ ;  /* 0x0000019004047890 */ /* 0x000fe2000fffe0ff */
[--C-:B------:R-:W-:Y:S02]  /*6960*/  HADD2.F32 R36, -RZ, R38.reuse.H0_H0 ;  /* 0x20000026ff247230 */ /* 0x100fe40000004100 */
[----:B------:R-:W-:Y:S02]  /*6970*/  HADD2.F32 R37, -RZ, R38.H1_H1 ;  /* 0x30000026ff257230 */ /* 0x000fe40000004100 */
[--C-:B------:R-:W-:Y:S02]  /*6980*/  HADD2.F32 R38, -RZ, R39.reuse.H0_H0 ;  /* 0x20000027ff267230 */ /* 0x100fe40000004100 */
[----:B------:R-:W-:Y:S02]  /*6990*/  HADD2.F32 R39, -RZ, R39.H1_H1 ;  /* 0x30000027ff277230 */ /* 0x000fe40000004100 */
[C---:B----4-:R-:W-:Y:S01]  /*69a0*/  FMUL R4, R24.reuse, R4 ;  /* 0x0000000418047220 */ /* 0x050fe20000400000 */
[----:B-1----:R-:W-:Y:S01]  /*69b0*/  UPRMT UR5, UR5, 0x654, UR4 ;  /* 0x0000065405057896 */ /* 0x002fe20008000004 */
[C---:B------:R-:W-:Y:S01]  /*69c0*/  FMUL R5, R24.reuse, R5 ;  /* 0x0000000518057220 */ /* 0x040fe20000400000 */
[C---:B------:R-:W-:Y:S01]  /*69d0*/  FMUL R6, R24.reuse, R6 ;  /* 0x0000000618067220 */ /* 0x040fe20000400000 */
[C---:B------:R-:W-:Y:S01]  /*69e0*/  FFMA R4, R25.reuse, R20, R4 ;  /* 0x0000001419047223 */ /* 0x040fe20000000004 */
[C---:B------:R-:W-:Y:S01]  /*69f0*/  FMUL R7, R24.reuse, R7 ;  /* 0x0000000718077220 */ /* 0x040fe20000400000 */
[C---:B------:R-:W-:Y:S01]  /*6a00*/  FFMA R5, R25.reuse, R21, R5 ;  /* 0x0000001519057223 */ /* 0x040fe20000000005 */
[C---:B------:R-:W-:Y:S01]  /*6a10*/  FFMA R6, R25.reuse, R26, R6 ;  /* 0x0000001a19067223 */ /* 0x040fe20000000006 */
[C---:B------:R-:W-:Y:S01]  /*6a20*/  FMUL R8, R24.reuse, R8 ;  /* 0x0000000818087220 */ /* 0x040fe20000400000 */
[----:B------:R-:W-:Y:S01]  /*6a30*/  FFMA R7, R25, R27, R7 ;  /* 0x0000001b19077223 */ /* 0x000fe20000000007 */
[C---:B------:R-:W-:Y:S01]  /*6a40*/  FMUL R9, R24.reuse, R9 ;  /* 0x0000000918097220 */ /* 0x040fe20000400000 */
[----:B------:R-:W-:Y:S01]  /*6a50*/  F2FP.F16.F32.PACK_AB R4, R5, R4 ;  /* 0x000000040504723e */ /* 0x000fe200000000ff */
[----:B------:R-:W-:Y:S01]  /*6a60*/  SYNCS.ARRIVE.TRANS64.RED.A1T0 RZ, [UR5], RZ ;  /* 0x000000ffffff79a7 */ /* 0x000fe20008100405 */
[----:B------:R-:W-:Y:S01]  /*6a70*/  FFMA R8, R25, R28, R8 ;  /* 0x0000001c19087223 */ /* 0x000fe20000000008 */
[----:B------:R-:W-:Y:S01]  /*6a80*/  F2FP.F16.F32.PACK_AB R5, R7, R6 ;  /* 0x000000060705723e */ /* 0x000fe200000000ff */
[C---:B------:R-:W-:Y:S01]  /*6a90*/  FFMA R9, R25.reuse, R29, R9 ;  /* 0x0000001d19097223 */ /* 0x040fe20000000009 */
[C---:B------:R-:W-:Y:S01]  /*6aa0*/  FMUL R10, R24.reuse, R10 ;  /* 0x0000000a180a7220 */ /* 0x040fe20000400000 */
[C---:B------:R-:W-:Y:S01]  /*6ab0*/  FMUL R11, R24.reuse, R11 ;  /* 0x0000000b180b7220 */ /* 0x040fe20000400000 */
[C---:B------:R-:W-:Y:S01]  /*6ac0*/  FMUL R0, R24.reuse, R12 ;  /* 0x0000000c18007220 */ /* 0x040fe20000400000 */
[C---:B------:R-:W-:Y:S01]  /*6ad0*/  FMUL R2, R24.reuse, R13 ;  /* 0x0000000d18027220 */ /* 0x040fe20000400000 */
[----:B------:R-:W-:Y:S01]  /*6ae0*/  FFMA R10, R25, R30, R10 ;  /* 0x0000001e190a7223 */ /* 0x000fe2000000000a */
[C---:B------:R-:W-:Y:S01]  /*6af0*/  FMUL R3, R24.reuse, R14 ;  /* 0x0000000e18037220 */ /* 0x040fe20000400000 */
[----:B------:R-:W-:Y:S01]  /*6b00*/  F2FP.F16.F32.PACK_AB R6, R9, R8 ;  /* 0x000000080906723e */ /* 0x000fe200000000ff */
[C---:B------:R-:W-:Y:S01]  /*6b10*/  FFMA R11, R25.reuse, R31, R11 ;  /* 0x0000001f190b7223 */ /* 0x040fe2000000000b */
[C---:B------:R-:W-:Y:S01]  /*6b20*/  FMUL R15, R24.reuse, R15 ;  /* 0x0000000f180f7220 */ /* 0x040fe20000400000 */
[C---:B------:R-:W-:Y:S01]  /*6b30*/  FMUL R12, R24.reuse, R16 ;  /* 0x00000010180c7220 */ /* 0x040fe20000400000 */
[C---:B------:R-:W-:Y:S01]  /*6b40*/  FFMA R0, R25.reuse, R32, R0 ;  /* 0x0000002019007223 */ /* 0x040fe20000000000 */
[----:B------:R-:W-:Y:S01]  /*6b50*/  MOV R8, UR45 ;  /* 0x0000002d00087c02 */ /* 0x000fe20008000f00 */
[C---:B------:R-:W-:Y:S01]  /*6b60*/  FMUL R13, R24.reuse, R17 ;  /* 0x00000011180d7220 */ /* 0x040fe20000400000 */
[C---:B------:R-:W-:Y:S01]  /*6b70*/  FFMA R2, R25.reuse, R33, R2 ;  /* 0x0000002119027223 */ /* 0x040fe20000000002 */
[C---:B------:R-:W-:Y:S01]  /*6b80*/  FMUL R14, R24.reuse, R18 ;  /* 0x00000012180e7220 */ /* 0x040fe20000400000 */
[C---:B------:R-:W-:Y:S01]  /*6b90*/  FFMA R3, R25.reuse, R34, R3 ;  /* 0x0000002219037223 */ /* 0x040fe20000000003 */
[C---:B------:R-:W-:Y:S01]  /*6ba0*/  FFMA R15, R25.reuse, R35, R15 ;  /* 0x00000023190f7223 */ /* 0x040fe2000000000f */
[----:B------:R-:W-:Y:S01]  /*6bb0*/  FMUL R19, R24, R19 ;  /* 0x0000001318137220 */ /* 0x000fe20000400000 */
[C---:B------:R-:W-:Y:S01]  /*6bc0*/  FFMA R12, R25.reuse, R36, R12 ;  /* 0x00000024190c7223 */ /* 0x040fe2000000000c */
[----:B------:R-:W-:Y:S01]  /*6bd0*/  LEA R8, R8, R48, 0xb ;  /* 0x0000003008087211 */ /* 0x000fe200078e58ff */
[C---:B------:R-:W-:Y:S01]  /*6be0*/  FFMA R13, R25.reuse, R37, R13 ;  /* 0x00000025190d7223 */ /* 0x040fe2000000000d */
[C---:B------:R-:W-:Y:S01]  /*6bf0*/  FFMA R14, R25.reuse, R38, R14 ;  /* 0x00000026190e7223 */ /* 0x040fe2000000000e */
[----:B------:R-:W-:Y:S01]  /*6c00*/  FFMA R19, R25, R39, R19 ;  /* 0x0000002719137223 */ /* 0x000fe20000000013 */
[----:B------:R-:W-:Y:S01]  /*6c10*/  F2FP.F16.F32.PACK_AB R7, R11, R10 ;  /* 0x0000000a0b07723e */ /* 0x000fe200000000ff */
[----:B------:R-:W-:Y:S01]  /*6c20*/  UIADD3 UR4, UPT, UPT, UR45, 0x1, URZ ;  /* 0x000000012d047890 */ /* 0x000fe2000fffe0ff */
[----:B------:R-:W-:Y:S02]  /*6c30*/  LEA R8, R8, UR44, 0x1 ;  /* 0x0000002c08087c11 */ /* 0x000fe4000f8e08ff */
[----:B------:R-:W-:Y:S02]  /*6c40*/  F2FP.F16.F32.PACK_AB R16, R2, R0 ;  /* 0x000000000210723e */ /* 0x000fe400000000ff */
[----:B------:R-:W-:Y:S01]  /*6c50*/  F2FP.F16.F32.PACK_AB R17, R15, R3 ;  /* 0x000000030f11723e */ /* 0x000fe200000000ff */
[----:B------:R1:W-:Y:S01]  /*6c60*/  STSM.16.M88.4 [R8+0x400], R4 ;  /* 0x0004000408007844 */ /* 0x0003e20000000200 */
[----:B------:R-:W-:Y:S02]  /*6c70*/  F2FP.F16.F32.PACK_AB R18, R13, R12 ;  /* 0x0000000c0d12723e */ /* 0x000fe400000000ff */
[----:B------:R-:W-:Y:S02]  /*6c80*/  F2FP.F16.F32.PACK_AB R19, R19, R14 ;  /* 0x0000000e1313723e */ /* 0x000fe400000000ff */
[----:B------:R-:W-:Y:S05]  /*6c90*/  LEA R0, R56, R8, 0x1 ;  /* 0x0000000838007211 */ /* 0x000fea00078e08ff */
[----:B------:R1:W-:Y:S01]  /*6ca0*/  STSM.16.M88.4 [R0+0x400], R16 ;  /* 0x0004001000007844 */ /* 0x0003e20000000200 */
[----:B------:R-:W-:Y:S01]  /*6cb0*/  @!PT LDS RZ, [RZ] ;  /* 0x00000000fffff984 */ /* 0x000fe20000000800 */
[----:B------:R-:W-:Y:S01]  /*6cc0*/  @!PT LDS RZ, [RZ] ;  /* 0x00000000fffff984 */ /* 0x000fe20000000800 */
[----:B------:R-:W-:Y:S01]  /*6cd0*/  @!PT LDS RZ, [RZ] ;  /* 0x00000000fffff984 */ /* 0x000fe20000000800 */
[----:B------:R-:W-:Y:S01]  /*6ce0*/  @!PT LDS RZ, [RZ] ;  /* 0x00000000fffff984 */ /* 0x000fe20000000800 */
[----:B------:R2:W-:Y:S07]  /*6cf0*/  MEMBAR.ALL.CTA ;  /* 0x0000000000007992 */ /* 0x0005ee0000008000 */
[----:B--2---:R-:W2:Y:S02]  /*6d00*/  FENCE.VIEW.ASYNC.S ;  /* 0x00000000000073c6 */ /* 0x004ea40000000000 */
[----:B--2---:R-:W-:Y:S06]  /*6d10*/  BAR.SYNC.DEFER_BLOCKING 0x1, 0x80 ;  /* 0x0042000000007b1d */ /* 0x004fec0000010000 */
[----:B------:R-:W-:Y:S05]  /*6d20*/  @P0 BRA `(.L_x_115) ;  /* 0x0000000000280947 */ /* 0x000fea0003800000 */
[----:B------:R-:W2:Y:S01]  /*6d30*/  LDCU.64 UR12, c[0x0][0x348] ;  /* 0x00006900ff0c77ac */ /* 0x000ea20008000a00 */
[----:B------:R-:W-:Y:S02]  /*6d40*/  ULEA UR5, UR45, UR44, 0xc ;  /* 0x0000002c2d057291 */ /* 0x000fe4000f8e60ff */
[----:B------:R-:W-:Y:S02]  /*6d50*/  USHF.L.U32 UR9, UR46, 0x5, URZ ;  /* 0x000000052e097899 */ /* 0x000fe400080006ff */
[----:B------:R-:W-:Y:S02]  /*6d60*/  USHF.L.U32 UR10, UR47, 0x6, URZ ;  /* 0x000000062f0a7899 */ /* 0x000fe400080006ff */
[----:B------:R-:W-:Y:S01]  /*6d70*/  UIADD3 UR8, UPT, UPT, UR5, 0x400, URZ ;  /* 0x0000040005087890 */ /* 0x000fe2000fffe0ff */
[----:B------:R-:W-:Y:S01]  /*6d80*/  UMOV UR11, UR36 ;  /* 0x00000024000b7c82 */ /* 0x000fe20008000000 */
[----:B--2---:R-:W-:Y:S04]  /*6d90*/  UIADD3 UR6, UP0, UPT, UR12, 0x680, URZ ;  /* 0x000006800c067890 */ /* 0x004fe8000ff1e0ff */
[----:B------:R-:W-:Y:S09]  /*6da0*/  UIADD3.X UR7, UPT, UPT, URZ, UR13, URZ, UP0, !UPT ;  /* 0x0000000dff077290 */ /* 0x000ff200087fe4ff */
[----:B------:R2:W-:Y:S02]  /*6db0*/  UTMASTG.3D [UR8], [UR6] ;  /* 0x00000008060073b5 */ /* 0x0005e40008010000 */
[----:B--2---:R0:W-:Y:S02]  /*6dc0*/  UTMACMDFLUSH ;  /* 0x00000000000079b7 */ /* 0x0041e40000000000 */
.L_x_115:
[----:B------:R-:W-:Y:S05]  /*6dd0*/  BSYNC.RECONVERGENT B0 ;  /* 0x0000000000007941 */ /* 0x000fea0003800200 */
.L_x_114:
[----:B------:R-:W-:Y:S04]  /*6de0*/  BSSY.RECONVERGENT B0, `(.L_x_116) ;  /* 0x0000003000007945 */ /* 0x000fe80003800200 */
[----:B------:R-:W-:Y:S05]  /*6df0*/  @P0 BRA `(.L_x_117) ;  /* 0x0000000000040947 */ /* 0x000fea0003800000 */
[----:B------:R-:W-:Y:S04]  /*6e00*/  DEPBAR.LE SB0, 0x0 ;  /* 0x000080000000791a */ /* 0x000fe80000000000 */
.L_x_117:
[----:B------:R-:W-:Y:S05]  /*6e10*/  BSYNC.RECONVERGENT B0 ;  /* 0x0000000000007941 */ /* 0x000fea0003800200 */
.L_x_116:
[----:B------:R-:W-:Y:S01]  /*6e20*/  BAR.SYNC.DEFER_BLOCKING 0x1, 0x80 ;  /* 0x0042000000007b1d */ /* 0x000fe20000010000 */
[----:B------:R-:W-:Y:S01]  /*6e30*/  UIADD3 UR48, UPT, UPT, UR48, 0x1, URZ ;  /* 0x0000000130307890 */ /* 0x000fe2000fffe0ff */
[----:B------:R-:W-:Y:S03]  /*6e40*/  IADD3 R22, PT, PT, R22, 0x1, RZ ;  /* 0x0000000116167810 */ /* 0x000fe60007ffe0ff */
[----:B------:R-:W-:Y:S09]  /*6e50*/  UISETP.NE.AND UP0, UPT, UR48, URZ, UPT ;  /* 0x000000ff3000728c */ /* 0x000ff2000bf05270 */
[----:B------:R-:W-:Y:S05]  /*6e60*/  BRA.U !UP0, `(.L_x_118) ;  /* 0x0000000108287547 */ /* 0x000fea000b800000 */
[----:B------:R-:W-:Y:S01]  /*6e70*/  ISETP.NE.AND P0, PT, R58, RZ, PT ;  /* 0x000000ff3a00720c */ /* 0x000fe20003f05270 */
[----:B-1----:R-:W1:Y:S11]  /*6e80*/  S2R R0, SR_CgaCtaId ;  /* 0x0000000000007919 */ /* 0x002e760000008800 */
[----:B------:R-:W-:Y:S01]  /*6e90*/  @!UPT UIADD3 URZ, UPT, UPT, URZ, URZ, URZ ;  /* 0x000000fffffff290 */ /* 0x000fe2000fffe0ff */
[C---:B------:R-:W-:Y:S01]  /*6ea0*/  @P0 LEA R2, R52.reuse, UR44, 0x3 ;  /* 0x0000002c34020c11 */ /* 0x040fe2000f8e18ff */
[----:B------:R-:W-:Y:S04]  /*6eb0*/  VIADD R52, R52, 0x1 ;  /* 0x0000000134347836 */ /* 0x000fe80000000000 */
[----:B------:R-:W-:Y:S05]  /*6ec0*/  @P0 VIADD R2, R2, 0x130 ;  /* 0x0000013002020836 */ /* 0x000fea0000000000 */
[----:B-1----:R-:W-:Y:S04]  /*6ed0*/  @P0 PRMT R0, R0, 0x654, R2 ;  /* 0x0000065400000816 */ /* 0x002fe80000000002 */
[----:B------:R2:W-:Y:S01]  /*6ee0*/  @P0 SYNCS.ARRIVE.TRANS64.RED.A1T0 RZ, [R0+URZ], RZ ;  /* 0x000000ff00ff09a7 */ /* 0x0005e200081004ff */
[C---:B------:R-:W-:Y:S04]  /*6ef0*/  ISETP.NE.AND P0, PT, R52.reuse, 0x2, PT ;  /* 0x000000023400780c */ /* 0x040fe80003f05270 */
[----:B------:R-:W-:Y:S09]  /*6f00*/  SEL R52, R52, RZ, P0 ;  /* 0x000000ff34347207 */ /* 0x000ff20000000000 */
.L_x_118:
[----:B------:R-:W-:Y:S01]  /*6f10*/  ISETP.NE.AND P0, PT, R51, 0x2, PT ;  /* 0x000000023300780c */ /* 0x000fe20003f05270 */
[----:B------:R-:W-:Y:S01]  /*6f20*/  UISETP.NE.AND UP1, UPT, UR51, URZ, UPT ;  /* 0x000000ff3300728c */ /* 0x000fe2000bf25270 */
[----:B------:R-:W-:Y:S01]  /*6f30*/  ISETP.NE.AND P1, PT, R22, 0x4, PT ;  /* 0x000000041600780c */ /* 0x000fe20003f25270 */
[----:B------:R-:W-:Y:S01]  /*6f40*/  UISETP.NE.AND UP0, UPT, UR4, 0x2, UPT ;  /* 0x000000020400788c */ /* 0x000fe2000bf05270 */
[----:B------:R-:W-:Y:S01]  /*6f50*/  SEL R2, RZ, 0x1, P0 ;  /* 0x00000001ff027807 */ /* 0x000fe20000000000 */
[----:B------:R-:W-:Y:S01]  /*6f60*/  UIADD3 UR46, UPT, UPT, UR37, UR57, URZ ;  /* 0x00000039252e7290 */ /* 0x000fe2000fffe0ff */
[----:B-12---:R-:W-:Y:S01]  /*6f70*/  SEL R0, RZ, 0x1, P1 ;  /* 0x00000001ff007807 */ /* 0x006fe20000800000 */
[----:B------:R-:W-:Y:S01]  /*6f80*/  USEL UR5, URZ, 0x1, UP0 ;  /* 0x00000001ff057887 */ /* 0x000fe20008000000 */
[----:B------:R-:W-:Y:S01]  /*6f90*/  LOP3.LUT R53, R53, R2, RZ, 0x3c, !PT ;  /* 0x0000000235357212 */ /* 0x000fe200078e3cff */
[----:B------:R-:W-:Y:S01]  /*6fa0*/  UIADD3 UR47, UPT, UPT, UR38, UR60, URZ ;  /* 0x0000003c262f7290 */ /* 0x000fe2000fffe0ff */
[----:B------:R-:W-:Y:S01]  /*6fb0*/  LOP3.LUT R54, R54, R0, RZ, 0x3c, !PT ;  /* 0x0000000036367212 */ /* 0x000fe200078e3cff */
[----:B------:R-:W-:Y:S01]  /*6fc0*/  USEL UR45, UR4, URZ, UP0 ;  /* 0x000000ff042d7287 */ /* 0x000fe20008000000 */
[----:B------:R-:W-:Y:S01]  /*6fd0*/  SEL R51, R51, RZ, P0 ;  /* 0x000000ff33337207 */ /* 0x000fe20000000000 */
[----:B------:R-:W-:Y:S01]  /*6fe0*/  UMOV UR36, UR56 ;  /* 0x0000003800247c82 */ /* 0x000fe20008000000 */
[----:B------:R-:W-:Y:S02]  /*6ff0*/  SEL R22, R22, RZ, P1 ;  /* 0x000000ff16167207 */ /* 0x000fe40000800000 */
[----:B------:R-:W-:Y:S01]  /*7000*/  LOP3.LUT R55, R55, UR5, RZ, 0x3c, !PT ;  /* 0x0000000537377c12 */ /* 0x000fe2000f8e3cff */
[----:B------:R-:W-:Y:S06]  /*7010*/  BRA.U UP1, `(.L_x_119) ;  /* 0xffffffe901107547 */ /* 0x000fec000b83ffff */
[----:B------:R-:W-:-:S09]  /*7020*/  UISETP.NE.AND UP0, UPT, UR62, URZ, UPT ;  /* 0x000000ff3e00728c */ /* 0x000fd2000bf05270 */
[----:B------:R-:W-:Y:S05]  /*7030*/  BRA.U !UP0, `(.L_x_120) ;  /* 0x0000000108487547 */ /* 0x000fea000b800000 */
[----:B------:R-:W1:Y:S02]  /*7040*/  LDCU.64 UR4, c[0x0][0x890] ;  /* 0x00011200ff0477ac */ /* 0x000e640008000a00 */
[----:B-1----:R-:W-:-:S04]  /*7050*/  UISETP.NE.U32.AND UP0, UPT, UR4, URZ, UPT ;  /* 0x000000ff0400728c */ /* 0x002fc8000bf05070 */
[----:B------:R-:W-:-:S09]  /*7060*/  UISETP.NE.AND.EX UP0, UPT, UR5, URZ, UPT, UP0 ;  /* 0x000000ff0500728c */ /* 0x000fd2000bf05300 */
[----:B------:R-:W-:Y:S05]  /*7070*/  BRA.U UP0, `(.L_x_121) ;  /* 0x00000001000c7547 */ /* 0x000fea000b800000 */
[----:B------:R-:W-:-:S13]  /*7080*/  FSETP.NEU.AND P0, PT, R25, RZ, PT ;  /* 0x000000ff1900720b */ /* 0x000fda0003f0d000 */
[----:B------:R-:W-:Y:S05]  /*7090*/  @!P0 EXIT ;  /* 0x000000000000894d */ /* 0x000fea0003800000 */
[----:B------:R-:W-:Y:S05]  /*70a0*/  BRA `(.L_x_120) ;  /* 0x00000000002c7947 */ /* 0x000fea0003800000 */
.L_x_121:
[----:B------:R-:W-:Y:S01]  /*70b0*/  LOP3.LUT P0, RZ, R49, 0xff, RZ, 0xc0, !PT ;  /* 0x000000ff31ff7812 */ /* 0x000fe2000780c0ff */
[----:B------:R-:W-:-:S12]  /*70c0*/  BSSY.RECONVERGENT B0, `(.L_x_120) ;  /* 0x0000009000007945 */ /* 0x000fd80003800200 */
[----:B------:R-:W-:Y:S05]  /*70d0*/  @P0 BRA `(.L_x_122) ;  /* 0x0000000000140947 */ /* 0x000fea0003800000 */
[----:B------:R-:W1:Y:S02]  /*70e0*/  LDCU.64 UR4, c[0x0][0x888] ;  /* 0x00011100ff0477ac */ /* 0x000e640008000a00 */
[----:B-1----:R-:W-:-:S04]  /*70f0*/  ISETP.NE.U32.AND P0, PT, RZ, UR4, PT ;  /* 0x00000004ff007c0c */ /* 0x002fc8000bf05070 */
[----:B------:R-:W-:-:S13]  /*7100*/  ISETP.NE.AND.EX P0, PT, RZ, UR5, PT, P0 ;  /* 0x00000005ff007c0c */ /* 0x000fda000bf05300 */
[----:B------:R-:W-:Y:S05]  /*7110*/  @!P0 EXIT ;  /* 0x000000000000894d */ /* 0x000fea0003800000 */
[----:B------:R-:W-:Y:S05]  /*7120*/  BRA `(.L_x_123) ;  /* 0x0000000000087947 */ /* 0x000fea0003800000 */
.L_x_122:
[----:B------:R-:W-:-:S13]  /*7130*/  FSETP.NEU.AND P0, PT, R25, RZ, PT ;  /* 0x000000ff1900720b */ /* 0x000fda0003f0d000 */
[----:B------:R-:W-:Y:S05]  /*7140*/  @!P0 EXIT ;  /* 0x000000000000894d */ /* 0x000fea0003800000 */
.L_x_123:
[----:B------:R-:W-:Y:S05]  /*7150*/  BSYNC.RECONVERGENT B0 ;  /* 0x0000000000007941 */ /* 0x000fea0003800200 */
.L_x_120:
[----:B------:R-:W-:-:S04]  /*7160*/  DEPBAR.LE SB0, 0x0 ;  /* 0x000080000000791a */ /* 0x000fc80000000000 */
[----:B------:R-:W-:Y:S05]  /*7170*/  EXIT ;  /* 0x000000000000794d */ /* 0x000fea0003800000 */
.L_x_25:
[----:B-1----:R1:W3:Y:S02]  /*7180*/  SYNCS.PHASECHK.TRANS64.TRYWAIT P0, [R0+URZ+0x1c0], R2 ;  /* 0x0001c002000075a7 */ /* 0x0022e400080011ff */
[----:B---3--:R-:W-:Y:S05]  /*7190*/  @!P0 NANOSLEEP.SYNCS 0x989680 ;  /* 0x009896800000895d */ /* 0x008fea0003900000 */
[----:B------:R-:W3:Y:S02]  /*71a0*/  @!P0 SYNCS.PHASECHK.TRANS64 P0, [R0+URZ+0x1c0], R2 ;  /* 0x0001c002000085a7 */ /* 0x000ee400080010ff */
[----:B---3--:R-:W-:Y:S05]  /*71b0*/  @!P0 BRA `(.L_x_25) ;  /* 0xfffffffc00f08947 */ /* 0x008fea000383ffff */
[----:B------:R-:W-:Y:S05]  /*71c0*/  BRA `(.L_x_124) ;  /* 0xffffffa800187947 */ /* 0x000fea000383ffff */
.L_x_28:
[----:B-1----:R-:W-:-:S07]  /*71d0*/  MOV R0, UR33 ;  /* 0x0000002100007c02 */ /* 0x002fce0008000f00 */
.L_x_125:
[----:B-1----:R1:W3:Y:S02]  /*71e0*/  SYNCS.PHASECHK.TRANS64.TRYWAIT P0, [R0+URZ+0x90], R3 ;  /* 0x00009003000075a7 */ /* 0x0022e400080011ff */
[----:B---3--:R-:W-:Y:S05]  /*71f0*/  @!P0 NANOSLEEP.SYNCS 0x989680 ;  /* 0x009896800000895d */ /* 0x008fea0003900000 */
[----:B------:R-:W3:Y:S02]  /*7200*/  @!P0 SYNCS.PHASECHK.TRANS64 P0, [R0+URZ+0x90], R3 ;  /* 0x00009003000085a7 */ /* 0x000ee400080010ff */
[----:B---3--:R-:W-:Y:S05]  /*7210*/  @!P0 BRA `(.L_x_125) ;  /* 0xfffffffc00f08947 */ /* 0x008fea000383ffff */
[----:B------:R-:W-:Y:S05]  /*7220*/  BRA `(.L_x_27) ;  /* 0xffffffa800587947 */ /* 0x000fea000383ffff */
.L_x_35:
[----:B-1----:R-:W-:-:S07]  /*7230*/  MOV R0, UR9 ;  /* 0x0000000900007c02 */ /* 0x002fce0008000f00 */
.L_x_126:
[----:B-1----:R1:W3:Y:S02]  /*7240*/  SYNCS.PHASECHK.TRANS64.TRYWAIT P0, [R0+URZ+0x90], R3 ;  /* 0x00009003000075a7 */ /* 0x0022e400080011ff */
[----:B---3--:R-:W-:Y:S05]  /*7250*/  @!P0 NANOSLEEP.SYNCS 0x989680 ;  /* 0x009896800000895d */ /* 0x008fea0003900000 */
[----:B------:R-:W3:Y:S02]  /*7260*/  @!P0 SYNCS.PHASECHK.TRANS64 P0, [R0+URZ+0x90], R3 ;  /* 0x00009003000085a7 */ /* 0x000ee400080010ff */
[----:B---3--:R-:W-:Y:S05]  /*7270*/  @!P0 BRA `(.L_x_126) ;  /* 0xfffffffc00f08947 */ /* 0x008fea000383ffff */
[----:B------:R-:W-:Y:S05]  /*7280*/  BRA `(.L_x_34) ;  /* 0xffffffac00187947 */ /* 0x000fea000383ffff */
.L_x_40:
[----:B-1----:R1:W3:Y:S02]  /*7290*/  SYNCS.PHASECHK.TRANS64.TRYWAIT P0, [R3+URZ+0x150], R0 ;  /* 0x00015000030075a7 */ /* 0x0022e400080011ff */
[----:B---3--:R-:W-:Y:S05]  /*72a0*/  @!P0 NANOSLEEP.SYNCS 0x989680 ;  /* 0x009896800000895d */ /* 0x008fea0003900000 */
[----:B------:R-:W3:Y:S02]  /*72b0*/  @!P0 SYNCS.PHASECHK.TRANS64 P0, [R3+URZ+0x150], R0 ;  /* 0x00015000030085a7 */ /* 0x000ee400080010ff */
[----:B---3--:R-:W-:Y:S05]  /*72c0*/  @!P0 BRA `(.L_x_40) ;  /* 0xfffffffc00f08947 */ /* 0x008fea000383ffff */
[----:B------:R-:W-:Y:S05]  /*72d0*/  BRA `(.L_x_127) ;  /* 0xffffffac00b87947 */ /* 0x000fea000383ffff */
.L_x_44:
[----:B------:R-:W-:-:S07]  /*72e0*/  MOV R0, UR4 ;  /* 0x0000000400007c02 */ /* 0x000fce0008000f00 */
.L_x_128:
[----:B-1----:R1:W3:Y:S02]  /*72f0*/  SYNCS.PHASECHK.TRANS64.TRYWAIT P0, [R0+URZ], R2 ;  /* 0x00000002000075a7 */ /* 0x0022e400080011ff */
[----:B---3--:R-:W-:Y:S05]  /*7300*/  @!P0 NANOSLEEP.SYNCS 0x989680 ;  /* 0x009896800000895d */ /* 0x008fea0003900000 */
[----:B------:R-:W3:Y:S02]  /*7310*/  @!P0 SYNCS.PHASECHK.TRANS64 P0, [R0+URZ], R2 ;  /* 0x00000002000085a7 */ /* 0x000ee400080010ff */
[----:B---3--:R-:W-:Y:S05]  /*7320*/  @!P0 BRA `(.L_x_128) ;  /* 0xfffffffc00f08947 */ /* 0x008fea000383ffff */
[----:B------:R-:W-:Y:S05]  /*7330*/  BRA `(.L_x_129) ;  /* 0xffffffb4005c7947 */ /* 0x000fea000383ffff */
.L_x_45:
[----:B------:R-:W-:-:S07]  /*7340*/  MOV R0, UR5 ;  /* 0x0000000500007c02 */ /* 0x000fce0008000f00 */
.L_x_130:
[----:B-1----:R1:W3:Y:S02]  /*7350*/  SYNCS.PHASECHK.TRANS64.TRYWAIT P0, [R0+URZ], R3 ;  /* 0x00000003000075a7 */ /* 0x0022e400080011ff */
[----:B---3--:R-:W-:Y:S05]  /*7360*/  @!P0 NANOSLEEP.SYNCS 0x989680 ;  /* 0x009896800000895d */ /* 0x008fea0003900000 */
[----:B------:R-:W3:Y:S02]  /*7370*/  @!P0 SYNCS.PHASECHK.TRANS64 P0, [R0+URZ], R3 ;  /* 0x00000003000085a7 */ /* 0x000ee400080010ff */
[----:B---3--:R-:W-:Y:S05]  /*7380*/  @!P0 BRA `(.L_x_130) ;  /* 0xfffffffc00f08947 */ /* 0x008fea000383ffff */
[----:B------:R-:W-:Y:S05]  /*7390*/  BRA `(.L_x_131) ;  /* 0xffffffb400687947 */ /* 0x000fea000383ffff */
.L_x_46:
[----:B------:R-:W-:-:S07]  /*73a0*/  MOV R0, UR5 ;  /* 0x0000000500007c02 */ /* 0x000fce0008000f00 */
.L_x_132:
[----:B-1----:R1:W3:Y:S02]  /*73b0*/  SYNCS.PHASECHK.TRANS64.TRYWAIT P0, [R0+URZ], R3 ;  /* 0x00000003000075a7 */ /* 0x0022e400080011ff */
[----:B---3--:R-:W-:Y:S05]  /*73c0*/  @!P0 NANOSLEEP.SYNCS 0x989680 ;  /* 0x009896800000895d */ /* 0x008fea0003900000 */
[----:B------:R-:W3:Y:S02]  /*73d0*/  @!P0 SYNCS.PHASECHK.TRANS64 P0, [R0+URZ], R3 ;  /* 0x00000003000085a7 */ /* 0x000ee400080010ff */
[----:B---3--:R-:W-:Y:S05]  /*73e0*/  @!P0 BRA `(.L_x_132) ;  /* 0xfffffffc00f08947 */ /* 0x008fea000383ffff */
[----:B------:R-:W-:Y:S05]  /*73f0*/  BRA `(.L_x_133) ;  /* 0xffffffb400747947 */ /* 0x000fea000383ffff */
.L_x_47:
[----:B------:R-:W-:-:S07]  /*7400*/  MOV R0, UR5 ;  /* 0x0000000500007c02 */ /* 0x000fce0008000f00 */
.L_x_134:
[----:B-1----:R1:W3:Y:S02]  /*7410*/  SYNCS.PHASECHK.TRANS64.TRYWAIT P0, [R0+URZ], R3 ;  /* 0x00000003000075a7 */ /* 0x0022e400080011ff */
[----:B---3--:R-:W-:Y:S05]  /*7420*/  @!P0 NANOSLEEP.SYNCS 0x989680 ;  /* 0x009896800000895d */ /* 0x008fea0003900000 */
[----:B------:R-:W3:Y:S02]  /*7430*/  @!P0 SYNCS.PHASECHK.TRANS64 P0, [R0+URZ], R3 ;  /* 0x00000003000085a7 */ /* 0x000ee400080010ff */
[----:B---3--:R-:W-:Y:S05]  /*7440*/  @!P0 BRA `(.L_x_134) ;  /* 0xfffffffc00f08947 */ /* 0x008fea000383ffff */
[----:B------:R-:W-:Y:S05]  /*7450*/  BRA `(.L_x_135) ;  /* 0xffffffb400807947 */ /* 0x000fea000383ffff */
.L_x_48:
[----:B------:R-:W-:-:S07]  /*7460*/  MOV R0, UR5 ;  /* 0x0000000500007c02 */ /* 0x000fce0008000f00 */
.L_x_136:
[----:B-1----:R1:W3:Y:S02]  /*7470*/  SYNCS.PHASECHK.TRANS64.TRYWAIT P0, [R0+URZ], R3 ;  /* 0x00000003000075a7 */ /* 0x0022e400080011ff */
[----:B---3--:R-:W-:Y:S05]  /*7480*/  @!P0 NANOSLEEP.SYNCS 0x989680 ;  /* 0x009896800000895d */ /* 0x008fea0003900000 */
[----:B------:R-:W3:Y:S02]  /*7490*/  @!P0 SYNCS.PHASECHK.TRANS64 P0, [R0+URZ], R3 ;  /* 0x00000003000085a7 */ /* 0x000ee400080010ff */
[----:B---3--:R-:W-:Y:S05]  /*74a0*/  @!P0 BRA `(.L_x_136) ;  /* 0xfffffffc00f08947 */ /* 0x008fea000383ffff */
[----:B------:R-:W-:Y:S05]  /*74b0*/  BRA `(.L_x_137) ;  /* 0xffffffb4008c7947 */ /* 0x000fea000383ffff */
.L_x_49:
[----:B------:R-:W-:-:S07]  /*74c0*/  MOV R0, UR5 ;  /* 0x0000000500007c02 */ /* 0x000fce0008000f00 */
.L_x_138:
[----:B-1----:R1:W3:Y:S02]  /*74d0*/  SYNCS.PHASECHK.TRANS64.TRYWAIT P0, [R0+URZ], R3 ;  /* 0x00000003000075a7 */ /* 0x0022e400080011ff */
[----:B---3--:R-:W-:Y:S05]  /*74e0*/  @!P0 NANOSLEEP.SYNCS 0x989680 ;  /* 0x009896800000895d */ /* 0x008fea0003900000 */
[----:B------:R-:W3:Y:S02]  /*74f0*/  @!P0 SYNCS.PHASECHK.TRANS64 P0, [R0+URZ], R3 ;  /* 0x00000003000085a7 */ /* 0x000ee400080010ff */
[----:B---3--:R-:W-:Y:S05]  /*7500*/  @!P0 BRA `(.L_x_138) ;  /* 0xfffffffc00f08947 */ /* 0x008fea000383ffff */
[----:B------:R-:W-:Y:S05]  /*7510*/  BRA `(.L_x_139) ;  /* 0xffffffb400987947 */ /* 0x000fea000383ffff */
.L_x_50:
[----:B------:R-:W-:-:S07]  /*7520*/  MOV R0, UR5 ;  /* 0x0000000500007c02 */ /* 0x000fce0008000f00 */
.L_x_140:
[----:B-1----:R1:W3:Y:S02]  /*7530*/  SYNCS.PHASECHK.TRANS64.TRYWAIT P0, [R0+URZ], R3 ;  /* 0x00000003000075a7 */ /* 0x0022e400080011ff */
[----:B---3--:R-:W-:Y:S05]  /*7540*/  @!P0 NANOSLEEP.SYNCS 0x989680 ;  /* 0x009896800000895d */ /* 0x008fea0003900000 */
[----:B------:R-:W3:Y:S02]  /*7550*/  @!P0 SYNCS.PHASECHK.TRANS64 P0, [R0+URZ], R3 ;  /* 0x00000003000085a7 */ /* 0x000ee400080010ff */
[----:B---3--:R-:W-:Y:S05]  /*7560*/  @!P0 BRA `(.L_x_140) ;  /* 0xfffffffc00f08947 */ /* 0x008fea000383ffff */
[----:B------:R-:W-:Y:S05]  /*7570*/  BRA `(.L_x_141) ;  /* 0xffffffb400a47947 */ /* 0x000fea000383ffff */
.L_x_51:
[----:B------:R-:W-:-:S07]  /*7580*/  MOV R0, UR5 ;  /* 0x0000000500007c02 */ /* 0x000fce0008000f00 */
.L_x_142:
[----:B-1----:R1:W3:Y:S02]  /*7590*/  SYNCS.PHASECHK.TRANS64.TRYWAIT P0, [R0+URZ], R3 ;  /* 0x00000003000075a7 */ /* 0x0022e400080011ff */
[----:B---3--:R-:W-:Y:S05]  /*75a0*/  @!P0 NANOSLEEP.SYNCS 0x989680 ;  /* 0x009896800000895d */ /* 0x008fea0003900000 */
[----:B------:R-:W3:Y:S02]  /*75b0*/  @!P0 SYNCS.PHASECHK.TRANS64 P0, [R0+URZ], R3 ;  /* 0x00000003000085a7 */ /* 0x000ee400080010ff */
[----:B---3--:R-:W-:Y:S05]  /*75c0*/  @!P0 BRA `(.L_x_142) ;  /* 0xfffffffc00f08947 */ /* 0x008fea000383ffff */
[----:B------:R-:W-:Y:S05]  /*75d0*/  BRA `(.L_x_143) ;  /* 0xffffffb400b07947 */ /* 0x000fea000383ffff */
.L_x_52:
[----:B------:R-:W-:-:S07]  /*75e0*/  MOV R0, UR5 ;  /* 0x0000000500007c02 */ /* 0x000fce0008000f00 */
.L_x_144:
[----:B-1----:R1:W3:Y:S02]  /*75f0*/  SYNCS.PHASECHK.TRANS64.TRYWAIT P0, [R0+URZ], R3 ;  /* 0x00000003000075a7 */ /* 0x0022e400080011ff */
[----:B---3--:R-:W-:Y:S05]  /*7600*/  @!P0 NANOSLEEP.SYNCS 0x989680 ;  /* 0x009896800000895d */ /* 0x008fea0003900000 */
[----:B------:R-:W3:Y:S02]  /*7610*/  @!P0 SYNCS.PHASECHK.TRANS64 P0, [R0+URZ], R3 ;  /* 0x00000003000085a7 */ /* 0x000ee400080010ff */
[----:B---3--:R-:W-:Y:S05]  /*7620*/  @!P0 BRA `(.L_x_144) ;  /* 0xfffffffc00f08947 */ /* 0x008fea000383ffff */
[----:B------:R-:W-:Y:S05]  /*7630*/  BRA `(.L_x_145) ;  /* 0xffffffb400bc7947 */ /* 0x000fea000383ffff */
.L_x_53:
[----:B------:R-:W-:-:S07]  /*7640*/  MOV R0, UR5 ;  /* 0x0000000500007c02 */ /* 0x000fce0008000f00 */
.L_x_146:
[----:B-1----:R1:W3:Y:S02]  /*7650*/  SYNCS.PHASECHK.TRANS64.TRYWAIT P0, [R0+URZ], R3 ;  /* 0x00000003000075a7 */ /* 0x0022e400080011ff */
[----:B---3--:R-:W-:Y:S05]  /*7660*/  @!P0 NANOSLEEP.SYNCS 0x989680 ;  /* 0x009896800000895d */ /* 0x008fea0003900000 */
[----:B------:R-:W3:Y:S02]  /*7670*/  @!P0 SYNCS.PHASECHK.TRANS64 P0, [R0+URZ], R3 ;  /* 0x00000003000085a7 */ /* 0x000ee400080010ff */
[----:B---3--:R-:W-:Y:S05]  /*7680*/  @!P0 BRA `(.L_x_146) ;  /* 0xfffffffc00f08947 */ /* 0x008fea000383ffff */
[----:B------:R-:W-:Y:S05]  /*7690*/  BRA `(.L_x_147) ;  /* 0xffffffb400c87947 */ /* 0x000fea000383ffff */
.L_x_54:
[----:B------:R-:W-:-:S07]  /*76a0*/  MOV R0, UR5 ;  /* 0x0000000500007c02 */ /* 0x000fce0008000f00 */
.L_x_148:
[----:B-1----:R1:W3:Y:S02]  /*76b0*/  SYNCS.PHASECHK.TRANS64.TRYWAIT P0, [R0+URZ], R3 ;  /* 0x00000003000075a7 */ /* 0x0022e400080011ff */
[----:B---3--:R-:W-:Y:S05]  /*76c0*/  @!P0 NANOSLEEP.SYNCS 0x989680 ;  /* 0x009896800000895d */ /* 0x008fea0003900000 */
[----:B------:R-:W3:Y:S02]  /*76d0*/  @!P0 SYNCS.PHASECHK.TRANS64 P0, [R0+URZ], R3 ;  /* 0x00000003000085a7 */ /* 0x000ee400080010ff */
[----:B---3--:R-:W-:Y:S05]  /*76e0*/  @!P0 BRA `(.L_x_148) ;  /* 0xfffffffc00f08947 */ /* 0x008fea000383ffff */
[----:B------:R-:W-:Y:S05]  /*76f0*/  BRA `(.L_x_149) ;  /* 0xffffffb400d47947 */ /* 0x000fea000383ffff */
.L_x_55:
[----:B------:R-:W-:-:S07]  /*7700*/  MOV R0, UR5 ;  /* 0x0000000500007c02 */ /* 0x000fce0008000f00 */
.L_x_150:
[----:B-1----:R1:W3:Y:S02]  /*7710*/  SYNCS.PHASECHK.TRANS64.TRYWAIT P0, [R0+URZ], R3 ;  /* 0x00000003000075a7 */ /* 0x0022e400080011ff */
[----:B---3--:R-:W-:Y:S05]  /*7720*/  @!P0 NANOSLEEP.SYNCS 0x989680 ;  /* 0x009896800000895d */ /* 0x008fea0003900000 */
[----:B------:R-:W3:Y:S02]  /*7730*/  @!P0 SYNCS.PHASECHK.TRANS64 P0, [R0+URZ], R3 ;  /* 0x00000003000085a7 */ /* 0x000ee400080010ff */
[----:B---3--:R-:W-:Y:S05]  /*7740*/  @!P0 BRA `(.L_x_150) ;  /* 0xfffffffc00f08947 */ /* 0x008fea000383ffff */
[----:B------:R-:W-:Y:S05]  /*7750*/  BRA `(.L_x_151) ;  /* 0xffffffb400e07947 */ /* 0x000fea000383ffff */
.L_x_56:
[----:B------:R-:W-:-:S07]  /*7760*/  MOV R0, UR5 ;  /* 0x0000000500007c02 */ /* 0x000fce0008000f00 */
.L_x_152:
[----:B-1----:R1:W3:Y:S02]  /*7770*/  SYNCS.PHASECHK.TRANS64.TRYWAIT P0, [R0+URZ], R3 ;  /* 0x00000003000075a7 */ /* 0x0022e400080011ff */
[----:B---3--:R-:W-:Y:S05]  /*7780*/  @!P0 NANOSLEEP.SYNCS 0x989680 ;  /* 0x009896800000895d */ /* 0x008fea0003900000 */
[----:B------:R-:W3:Y:S02]  /*7790*/  @!P0 SYNCS.PHASECHK.TRANS64 P0, [R0+URZ], R3 ;  /* 0x00000003000085a7 */ /* 0x000ee400080010ff */
[----:B---3--:R-:W-:Y:S05]  /*77a0*/  @!P0 BRA `(.L_x_152) ;  /* 0xfffffffc00f08947 */ /* 0x008fea000383ffff */
[----:B------:R-:W-:Y:S05]  /*77b0*/  BRA `(.L_x_153) ;  /* 0xffffffb400ec7947 */ /* 0x000fea000383ffff */
.L_x_57:
[----:B------:R-:W-:-:S07]  /*77c0*/  MOV R0, UR5 ;  /* 0x0000000500007c02 */ /* 0x000fce0008000f00 */
.L_x_154:
[----:B-1----:R1:W3:Y:S02]  /*77d0*/  SYNCS.PHASECHK.TRANS64.TRYWAIT P0, [R0+URZ], R3 ;  /* 0x00000003000075a7 */ /* 0x0022e400080011ff */
[----:B---3--:R-:W-:Y:S05]  /*77e0*/  @!P0 NANOSLEEP.SYNCS 0x989680 ;  /* 0x009896800000895d */ /* 0x008fea0003900000 */
[----:B------:R-:W3:Y:S02]  /*77f0*/  @!P0 SYNCS.PHASECHK.TRANS64 P0, [R0+URZ], R3 ;  /* 0x00000003000085a7 */ /* 0x000ee400080010ff */
[----:B---3--:R-:W-:Y:S05]  /*7800*/  @!P0 BRA `(.L_x_154) ;  /* 0xfffffffc00f08947 */ /* 0x008fea000383ffff */
[----:B------:R-:W-:Y:S05]  /*7810*/  BRA `(.L_x_155) ;  /* 0xffffffb400f87947 */ /* 0x000fea000383ffff */
.L_x_58:
[----:B------:R-:W-:-:S07]  /*7820*/  MOV R0, UR5 ;  /* 0x0000000500007c02 */ /* 0x000fce0008000f00 */
.L_x_156:
[----:B-1----:R1:W3:Y:S02]  /*7830*/  SYNCS.PHASECHK.TRANS64.TRYWAIT P0, [R0+URZ], R3 ;  /* 0x00000003000075a7 */ /* 0x0022e400080011ff */
[----:B---3--:R-:W-:Y:S05]  /*7840*/  @!P0 NANOSLEEP.SYNCS 0x989680 ;  /* 0x009896800000895d */ /* 0x008fea0003900000 */
[----:B------:R-:W3:Y:S02]  /*7850*/  @!P0 SYNCS.PHASECHK.TRANS64 P0, [R0+URZ], R3 ;  /* 0x00000003000085a7 */ /* 0x000ee400080010ff */
[----:B---3--:R-:W-:Y:S05]  /*7860*/  @!P0 BRA `(.L_x_156) ;  /* 0xfffffffc00f08947 */ /* 0x008fea000383ffff */
[----:B------:R-:W-:Y:S05]  /*7870*/  BRA `(.L_x_157) ;  /* 0xffffffb800047947 */ /* 0x000fea000383ffff */
.L_x_59:
[----:B------:R-:W-:-:S07]  /*7880*/  MOV R0, UR5 ;  /* 0x0000000500007c02 */ /* 0x000fce0008000f00 */
.L_x_158:
[----:B-1----:R1:W3:Y:S02]  /*7890*/  SYNCS.PHASECHK.TRANS64.TRYWAIT P0, [R0+URZ], R3 ;  /* 0x00000003000075a7 */ /* 0x0022e400080011ff */
[----:B---3--:R-:W-:Y:S05]  /*78a0*/  @!P0 NANOSLEEP.SYNCS 0x989680 ;  /* 0x009896800000895d */ /* 0x008fea0003900000 */
[----:B------:R-:W3:Y:S02]  /*78b0*/  @!P0 SYNCS.PHASECHK.TRANS64 P0, [R0+URZ], R3 ;  /* 0x00000003000085a7 */ /* 0x000ee400080010ff */
[----:B---3--:R-:W-:Y:S05]  /*78c0*/  @!P0 BRA `(.L_x_158) ;  /* 0xfffffffc00f08947 */ /* 0x008fea000383ffff */
[----:B------:R-:W-:Y:S05]  /*78d0*/  BRA `(.L_x_159) ;  /* 0xffffffb800107947 */ /* 0x000fea000383ffff */
.L_x_60:
[----:B------:R-:W-:-:S07]  /*78e0*/  MOV R0, UR5 ;  /* 0x0000000500007c02 */ /* 0x000fce0008000f00 */
.L_x_160:
[----:B-1----:R1:W3:Y:S02]  /*78f0*/  SYNCS.PHASECHK.TRANS64.TRYWAIT P0, [R0+URZ], R3 ;  /* 0x00000003000075a7 */ /* 0x0022e400080011ff */
[----:B---3--:R-:W-:Y:S05]  /*7900*/  @!P0 NANOSLEEP.SYNCS 0x989680 ;  /* 0x009896800000895d */ /* 0x008fea0003900000 */
[----:B------:R-:W3:Y:S02]  /*7910*/  @!P0 SYNCS.PHASECHK.TRANS64 P0, [R0+URZ], R3 ;  /* 0x00000003000085a7 */ /* 0x000ee400080010ff */
[----:B---3--:R-:W-:Y:S05]  /*7920*/  @!P0 BRA `(.L_x_160) ;  /* 0xfffffffc00f08947 */ /* 0x008fea000383ffff */
[----:B------:R-:W-:Y:S05]  /*7930*/  BRA `(.L_x_161) ;  /* 0xffffffb8001c7947 */ /* 0x000fea000383ffff */
.L_x_63:
[----:B--2---:R2:W3:Y:S02]  /*7940*/  SYNCS.PHASECHK.TRANS64.TRYWAIT P0, [R2+URZ+0x1b0], R4 ;  /* 0x0001b004020075a7 */ /* 0x0044e400080011ff */
[----:B---3--:R-:W-:Y:S05]  /*7950*/  @!P0 NANOSLEEP.SYNCS 0x989680 ;  /* 0x009896800000895d */ /* 0x008fea0003900000 */
[----:B------:R-:W3:Y:S02]  /*7960*/  @!P0 SYNCS.PHASECHK.TRANS64 P0, [R2+URZ+0x1b0], R4 ;  /* 0x0001b004020085a7 */ /* 0x000ee400080010ff */
[----:B---3--:R-:W-:Y:S05]  /*7970*/  @!P0 BRA `(.L_x_63) ;  /* 0xfffffffc00f08947 */ /* 0x008fea000383ffff */
[----:B------:R-:W-:Y:S05]  /*7980*/  BRA `(.L_x_162) ;  /* 0xffffffb800807947 */ /* 0x000fea000383ffff */
.L_x_64:
[----:B------:R-:W-:-:S07]  /*7990*/  MOV R2, UR4 ;  /* 0x0000000400027c02 */ /* 0x000fce0008000f00 */
.L_x_163:
[----:B--2---:R2:W3:Y:S02]  /*79a0*/  SYNCS.PHASECHK.TRANS64.TRYWAIT P0, [R2+URZ+0x160], R5 ;  /* 0x00016005020075a7 */ /* 0x0044e400080011ff */
[----:B---3--:R-:W-:Y:S05]  /*79b0*/  @!P0 NANOSLEEP.SYNCS 0x989680 ;  /* 0x009896800000895d */ /* 0x008fea0003900000 */
[----:B------:R-:W3:Y:S02]  /*79c0*/  @!P0 SYNCS.PHASECHK.TRANS64 P0, [R2+URZ+0x160], R5 ;  /* 0x00016005020085a7 */ /* 0x000ee400080010ff */
[----:B---3--:R-:W-:Y:S05]  /*79d0*/  @!P0 BRA `(.L_x_163) ;  /* 0xfffffffc00f08947 */ /* 0x008fea000383ffff */
[----:B------:R-:W-:Y:S05]  /*79e0*/  BRA `(.L_x_164) ;  /* 0xffffffb800907947 */ /* 0x000fea000383ffff */
.L_x_65:
[----:B--2---:R2:W3:Y:S02]  /*79f0*/  SYNCS.PHASECHK.TRANS64.TRYWAIT P1, [R2+URZ+0x150], R4 ;  /* 0x00015004020075a7 */ /* 0x0044e400080211ff */
[----:B---3--:R-:W-:Y:S05]  /*7a00*/  @!P1 NANOSLEEP.SYNCS 0x989680 ;  /* 0x009896800000995d */ /* 0x008fea0003900000 */
[----:B------:R-:W3:Y:S02]  /*7a10*/  @!P1 SYNCS.PHASECHK.TRANS64 P1, [R2+URZ+0x150], R4 ;  /* 0x00015004020095a7 */ /* 0x000ee400080210ff */
[----:B---3--:R-:W-:Y:S05]  /*7a20*/  @!P1 BRA `(.L_x_65) ;  /* 0xfffffffc00f09947 */ /* 0x008fea000383ffff */
[----:B------:R-:W-:Y:S05]  /*7a30*/  BRA `(.L_x_165) ;  /* 0xffffffb800c07947 */ /* 0x000fea000383ffff */
.L_x_68:
[----:B------:R-:W-:-:S07]  /*7a40*/  MOV R0, UR4 ;  /* 0x0000000400007c02 */ /* 0x000fce0008000f00 */
.L_x_166:
[----:B--2---:R2:W3:Y:S02]  /*7a50*/  SYNCS.PHASECHK.TRANS64.TRYWAIT P0, [R0+URZ+0x160], R2 ;  /* 0x00016002000075a7 */ /* 0x0044e400080011ff */
[----:B---3--:R-:W-:Y:S05]  /*7a60*/  @!P0 NANOSLEEP.SYNCS 0x989680 ;  /* 0x009896800000895d */ /* 0x008fea0003900000 */
[----:B------:R-:W3:Y:S02]  /*7a70*/  @!P0 SYNCS.PHASECHK.TRANS64 P0, [R0+URZ+0x160], R2 ;  /* 0x00016002000085a7 */ /* 0x000ee400080010ff */
[----:B---3--:R-:W-:Y:S05]  /*7a80*/  @!P0 BRA `(.L_x_166) ;  /* 0xfffffffc00f08947 */ /* 0x008fea000383ffff */
[----:B------:R-:W-:Y:S05]  /*7a90*/  BRA `(.L_x_67) ;  /* 0xffffffbc00147947 */ /* 0x000fea000383ffff */
.L_x_75:
[----:B-1----:R1:W2:Y:S02]  /*7aa0*/  SYNCS.PHASECHK.TRANS64.TRYWAIT P1, [R0+URZ+0x150], R2 ;  /* 0x00015002000075a7 */ /* 0x0022a400080211ff */
[----:B--2---:R-:W-:Y:S05]  /*7ab0*/  @!P1 NANOSLEEP.SYNCS 0x989680 ;  /* 0x009896800000995d */ /* 0x004fea0003900000 */
[----:B------:R-:W2:Y:S02]  /*7ac0*/  @!P1 SYNCS.PHASECHK.TRANS64 P1, [R0+URZ+0x150], R2 ;  /* 0x00015002000095a7 */ /* 0x000ea400080210ff */
[----:B--2---:R-:W-:Y:S05]  /*7ad0*/  @!P1 BRA `(.L_x_75) ;  /* 0xfffffffc00f09947 */ /* 0x004fea000383ffff */
[----:B------:R-:W-:Y:S05]  /*7ae0*/  BRA `(.L_x_167) ;  /* 0xffffffc0008c7947 */ /* 0x000fea000383ffff */
.L_x_76:
[----:B------:R-:W-:-:S07]  /*7af0*/  MOV R2, UR31 ;  /* 0x0000001f00027c02 */ /* 0x000fce0008000f00 */
.L_x_168:
[----:B-1----:R1:W2:Y:S02]  /*7b00*/  SYNCS.PHASECHK.TRANS64.TRYWAIT P0, [R2+URZ+0x190], R0 ;  /* 0x00019000020075a7 */ /* 0x0022a400080011ff */
[----:B--2---:R-:W-:Y:S05]  /*7b10*/  @!P0 NANOSLEEP.SYNCS 0x989680 ;  /* 0x009896800000895d */ /* 0x004fea0003900000 */
[----:B------:R-:W2:Y:S02]  /*7b20*/  @!P0 SYNCS.PHASECHK.TRANS64 P0, [R2+URZ+0x190], R0 ;  /* 0x00019000020085a7 */ /* 0x000ea400080010ff */
[----:B--2---:R-:W-:Y:S05]  /*7b30*/  @!P0 BRA `(.L_x_168) ;  /* 0xfffffffc00f08947 */ /* 0x004fea000383ffff */
[----:B------:R-:W-:Y:S05]  /*7b40*/  BRA `(.L_x_169) ;  /* 0xffffffc000dc7947 */ /* 0x000fea000383ffff */
.L_x_79:
[----:B------:R-:W-:Y:S07]  /*7b50*/  MOV R0, UR5 ;  /* 0x0000000500007c02 */ /* 0x000fee0008000f00 */
.L_x_170:
[----:B-1----:R1:W2:Y:S02]  /*7b60*/  SYNCS.PHASECHK.TRANS64.TRYWAIT P0, [R0+URZ], R2 ;  /* 0x00000002000075a7 */ /* 0x0022a400080011ff */
[----:B--2---:R-:W-:Y:S05]  /*7b70*/  @!P0 NANOSLEEP.SYNCS 0x989680 ;  /* 0x009896800000895d */ /* 0x004fea0003900000 */
[----:B------:R-:W2:Y:S02]  /*7b80*/  @!P0 SYNCS.PHASECHK.TRANS64 P0, [R0+URZ], R2 ;  /* 0x00000002000085a7 */ /* 0x000ea400080010ff */
[----:B--2---:R-:W-:Y:S05]  /*7b90*/  @!P0 BRA `(.L_x_170) ;  /* 0xfffffffc00f08947 */ /* 0x004fea000383ffff */
[----:B------:R-:W-:Y:S05]  /*7ba0*/  BRA `(.L_x_78) ;  /* 0xffffffc000f87947 */ /* 0x000fea000383ffff */
.L_x_82:
[----:B------:R-:W-:-:S07]  /*7bb0*/  MOV R0, UR4 ;  /* 0x0000000400007c02 */ /* 0x000fce0008000f00 */
.L_x_171:
[----:B--2---:R2:W4:Y:S02]  /*7bc0*/  SYNCS.PHASECHK.TRANS64.TRYWAIT P0, [R0+URZ], R2 ;  /* 0x00000002000075a7 */ /* 0x00452400080011ff */
[----:B----4-:R-:W-:Y:S05]  /*7bd0*/  @!P0 NANOSLEEP.SYNCS 0x989680 ;  /* 0x009896800000895d */ /* 0x010fea0003900000 */
[----:B------:R-:W4:Y:S02]  /*7be0*/  @!P0 SYNCS.PHASECHK.TRANS64 P0, [R0+URZ], R2 ;  /* 0x00000002000085a7 */ /* 0x000f2400080010ff */
[----:B----4-:R-:W-:Y:S05]  /*7bf0*/  @!P0 BRA `(.L_x_171) ;  /* 0xfffffffc00f08947 */ /* 0x010fea000383ffff */
[----:B------:R-:W-:Y:S05]  /*7c00*/  BRA `(.L_x_172) ;  /* 0xffffffc400d47947 */ /* 0x000fea000383ffff */
.L_x_83:
[----:B------:R-:W-:-:S07]  /*7c10*/  MOV R0, UR5 ;  /* 0x0000000500007c02 */ /* 0x000fce0008000f00 */
.L_x_173:
[----:B-1----:R1:W2:Y:S02]  /*7c20*/  SYNCS.PHASECHK.TRANS64.TRYWAIT P0, [R0+URZ], R3 ;  /* 0x00000003000075a7 */ /* 0x0022a400080011ff */
[----:B--2---:R-:W-:Y:S05]  /*7c30*/  @!P0 NANOSLEEP.SYNCS 0x989680 ;  /* 0x009896800000895d */ /* 0x004fea0003900000 */
[----:B------:R-:W2:Y:S02]  /*7c40*/  @!P0 SYNCS.PHASECHK.TRANS64 P0, [R0+URZ], R3 ;  /* 0x00000003000085a7 */ /* 0x000ea400080010ff */
[----:B--2---:R-:W-:Y:S05]  /*7c50*/  @!P0 BRA `(.L_x_173) ;  /* 0xfffffffc00f08947 */ /* 0x004fea000383ffff */
[----:B------:R-:W-:Y:S05]  /*7c60*/  BRA `(.L_x_174) ;  /* 0xffffffc400e07947 */ /* 0x000fea000383ffff */
.L_x_84:
[----:B------:R-:W-:-:S07]  /*7c70*/  MOV R0, UR5 ;  /* 0x0000000500007c02 */ /* 0x000fce0008000f00 */
.L_x_175:
[----:B-1----:R1:W2:Y:S02]  /*7c80*/  SYNCS.PHASECHK.TRANS64.TRYWAIT P0, [R0+URZ], R3 ;  /* 0x00000003000075a7 */ /* 0x0022a400080011ff */
[----:B--2---:R-:W-:Y:S05]  /*7c90*/  @!P0 NANOSLEEP.SYNCS 0x989680 ;  /* 0x009896800000895d */ /* 0x004fea0003900000 */
[----:B------:R-:W2:Y:S02]  /*7ca0*/  @!P0 SYNCS.PHASECHK.TRANS64 P0, [R0+URZ], R3 ;  /* 0x00000003000085a7 */ /* 0x000ea400080010ff */
[----:B--2---:R-:W-:Y:S05]  /*7cb0*/  @!P0 BRA `(.L_x_175) ;  /* 0xfffffffc00f08947 */ /* 0x004fea000383ffff */
[----:B------:R-:W-:Y:S05]  /*7cc0*/  BRA `(.L_x_176) ;  /* 0xffffffc400ec7947 */ /* 0x000fea000383ffff */
.L_x_85:
[----:B-1----:R-:W-:-:S07]  /*7cd0*/  MOV R0, UR4 ;  /* 0x0000000400007c02 */ /* 0x002fce0008000f00 */
.L_x_177:
[----:B-1----:R1:W2:Y:S02]  /*7ce0*/  SYNCS.PHASECHK.TRANS64.TRYWAIT P0, [R0+URZ], R2 ;  /* 0x00000002000075a7 */ /* 0x0022a400080011ff */
[----:B--2---:R-:W-:Y:S05]  /*7cf0*/  @!P0 NANOSLEEP.SYNCS 0x989680 ;  /* 0x009896800000895d */ /* 0x004fea0003900000 */
[----:B------:R-:W2:Y:S02]  /*7d00*/  @!P0 SYNCS.PHASECHK.TRANS64 P0, [R0+URZ], R2 ;  /* 0x00000002000085a7 */ /* 0x000ea400080010ff */
[----:B--2---:R-:W-:Y:S05]  /*7d10*/  @!P0 BRA `(.L_x_177) ;  /* 0xfffffffc00f08947 */ /* 0x004fea000383ffff */
[----:B------:R-:W-:Y:S05]  /*7d20*/  BRA `(.L_x_178) ;  /* 0xffffffc400f87947 */ /* 0x000fea000383ffff */
.L_x_90:
[----:B--2---:R2:W3:Y:S02]  /*7d30*/  SYNCS.PHASECHK.TRANS64.TRYWAIT P0, [R3+URZ+0x150], R0 ;  /* 0x00015000030075a7 */ /* 0x0044e400080011ff */
[----:B---3--:R-:W-:Y:S05]  /*7d40*/  @!P0 NANOSLEEP.SYNCS 0x989680 ;  /* 0x009896800000895d */ /* 0x008fea0003900000 */
[----:B------:R-:W3:Y:S02]  /*7d50*/  @!P0 SYNCS.PHASECHK.TRANS64 P0, [R3+URZ+0x150], R0 ;  /* 0x00015000030085a7 */ /* 0x000ee400080010ff */
[----:B---3--:R-:W-:Y:S05]  /*7d60*/  @!P0 BRA `(.L_x_90) ;  /* 0xfffffffc00f08947 */ /* 0x008fea000383ffff */
[----:B------:R-:W-:Y:S05]  /*7d70*/  BRA `(.L_x_179) ;  /* 0xffffffcc00207947 */ /* 0x000fea000383ffff */
.L_x_93:
[----:B--2---:R-:W-:Y:S07]  /*7d80*/  MOV R0, UR24 ;  /* 0x0000001800007c02 */ /* 0x004fee0008000f00 */
.L_x_180:
[----:B--2---:R2:W3:Y:S02]  /*7d90*/  SYNCS.PHASECHK.TRANS64.TRYWAIT P1, [R0+URZ+0x148], R2 ;  /* 0x00014802000075a7 */ /* 0x0044e400080211ff */
[----:B---3--:R-:W-:Y:S05]  /*7da0*/  @!P1 NANOSLEEP.SYNCS 0x989680 ;  /* 0x009896800000995d */ /* 0x008fea0003900000 */
[----:B------:R-:W3:Y:S02]  /*7db0*/  @!P1 SYNCS.PHASECHK.TRANS64 P1, [R0+URZ+0x148], R2 ;  /* 0x00014802000095a7 */ /* 0x000ee400080210ff */
[----:B---3--:R-:W-:Y:S05]  /*7dc0*/  @!P1 BRA `(.L_x_180) ;  /* 0xfffffffc00f09947 */ /* 0x008fea000383ffff */
[----:B------:R-:W-:Y:S05]  /*7dd0*/  BRA `(.L_x_92) ;  /* 0xffffffd000907947 */ /* 0x000fea000383ffff */
.L_x_96:
[----:B------:R-:W-:Y:S07]  /*7de0*/  MOV R2, UR4 ;  /* 0x0000000400027c02 */ /* 0x000fee0008000f00 */
.L_x_181:
[----:B--2---:R2:W3:Y:S02]  /*7df0*/  SYNCS.PHASECHK.TRANS64.TRYWAIT P0, [R2+URZ+0x130], R0 ;  /* 0x00013000020075a7 */ /* 0x0044e400080011ff */
[----:B---3--:R-:W-:Y:S05]  /*7e00*/  @!P0 NANOSLEEP.SYNCS 0x989680 ;  /* 0x009896800000895d */ /* 0x008fea0003900000 */
[----:B------:R-:W3:Y:S02]  /*7e10*/  @!P0 SYNCS.PHASECHK.TRANS64 P0, [R2+URZ+0x130], R0 ;  /* 0x00013000020085a7 */ /* 0x000ee400080010ff */
[----:B---3--:R-:W-:Y:S05]  /*7e20*/  @!P0 BRA `(.L_x_181) ;  /* 0xfffffffc00f08947 */ /* 0x008fea000383ffff */
[----:B------:R-:W-:Y:S05]  /*7e30*/  BRA `(.L_x_182) ;  /* 0xffffffd000ec7947 */ /* 0x000fea000383ffff */
.L_x_98:
[----:B------:R-:W-:-:S07]  /*7e40*/  MOV R0, UR4 ;  /* 0x0000000400007c02 */ /* 0x000fce0008000f00 */
.L_x_183:
[----:B---3--:R3:W4:Y:S02]  /*7e50*/  SYNCS.PHASECHK.TRANS64.TRYWAIT P0, [R0+URZ], R2 ;  /* 0x00000002000075a7 */ /* 0x00872400080011ff */
[----:B----4-:R-:W-:Y:S05]  /*7e60*/  @!P0 NANOSLEEP.SYNCS 0x989680 ;  /* 0x009896800000895d */ /* 0x010fea0003900000 */
[----:B------:R-:W4:Y:S02]  /*7e70*/  @!P0 SYNCS.PHASECHK.TRANS64 P0, [R0+URZ], R2 ;  /* 0x00000002000085a7 */ /* 0x000f2400080010ff */
[----:B----4-:R-:W-:Y:S05]  /*7e80*/  @!P0 BRA `(.L_x_183) ;  /* 0xfffffffc00f08947 */ /* 0x010fea000383ffff */
[----:B------:R-:W-:Y:S05]  /*7e90*/  BRA `(.L_x_184) ;  /* 0xffffffd400847947 */ /* 0x000fea000383ffff */
.L_x_100:
[----:B--2---:R2:W3:Y:S02]  /*7ea0*/  SYNCS.PHASECHK.TRANS64.TRYWAIT P0, [R3+URZ+0x150], R0 ;  /* 0x00015000030075a7 */ /* 0x0044e400080011ff */
[----:B---3--:R-:W-:Y:S05]  /*7eb0*/  @!P0 NANOSLEEP.SYNCS 0x989680 ;  /* 0x009896800000895d */ /* 0x008fea0003900000 */
[----:B------:R-:W3:Y:S02]  /*7ec0*/  @!P0 SYNCS.PHASECHK.TRANS64 P0, [R3+URZ+0x150], R0 ;  /* 0x00015000030085a7 */ /* 0x000ee400080010ff */
[----:B---3--:R-:W-:Y:S05]  /*7ed0*/  @!P0 BRA `(.L_x_100) ;  /* 0xfffffffc00f08947 */ /* 0x008fea000383ffff */
[----:B------:R-:W-:Y:S05]  /*7ee0*/  BRA `(.L_x_185) ;  /* 0xffffffd800707947 */ /* 0x000fea000383ffff */
.L_x_110:
[----:B-1----:R1:W2:Y:S02]  /*7ef0*/  SYNCS.PHASECHK.TRANS64.TRYWAIT P1, [R3+URZ+0x120], R4 ;  /* 0x00012004030075a7 */ /* 0x0022a400080211ff */
[----:B--2---:R-:W-:Y:S05]  /*7f00*/  @!P1 NANOSLEEP.SYNCS 0x989680 ;  /* 0x009896800000995d */ /* 0x004fea0003900000 */
[----:B------:R-:W2:Y:S02]  /*7f10*/  @!P1 SYNCS.PHASECHK.TRANS64 P1, [R3+URZ+0x120], R4 ;  /* 0x00012004030095a7 */ /* 0x000ea400080210ff */
[----:B--2---:R-:W-:Y:S05]  /*7f20*/  @!P1 BRA `(.L_x_110) ;  /* 0xfffffffc00f09947 */ /* 0x004fea000383ffff */
[----:B------:R-:W-:Y:S05]  /*7f30*/  BRA `(.L_x_109) ;  /* 0xffffffe400a87947 */ /* 0x000fea000383ffff */
.L_x_112:
[----:B------:R1:W1:Y:S02]  /*7f40*/  SYNCS.PHASECHK.TRANS64.TRYWAIT P1, [R26+URZ+0x170], R5 ;  /* 0x000170051a0075a7 */ /* 0x00026400080211ff */
[----:B-1----:R-:W-:Y:S05]  /*7f50*/  @!P1 NANOSLEEP.SYNCS 0x989680 ;  /* 0x009896800000995d */ /* 0x002fea0003900000 */
[----:B------:R-:W1:Y:S02]  /*7f60*/  @!P1 SYNCS.PHASECHK.TRANS64 P1, [R26+URZ+0x170], R5 ;  /* 0x000170051a0095a7 */ /* 0x000e6400080210ff */
[----:B-1----:R-:W-:Y:S05]  /*7f70*/  @!P1 BRA `(.L_x_112) ;  /* 0xfffffffc00f09947 */ /* 0x002fea000383ffff */
[----:B------:R-:W-:Y:S05]  /*7f80*/  BRA `(.L_x_111) ;  /* 0xffffffe400dc7947 */ /* 0x000fea000383ffff */
        .weak           $__internal_0_$__cuda_sm10x_tcgen05_guardrail_trap_col_being_dealloced_not_returned_by_alloc
        .type           $__internal_0_$__cuda_sm10x_tcgen05_guardrail_trap_col_being_dealloced_not_returned_by_alloc,@function
        .size           $__internal_0_$__cuda_sm10x_tcgen05_guardrail_trap_col_being_dealloced_not_returned_by_alloc,($__internal_1_$__cuda_sm10x_tcgen05_guardrail_trap_phase_invalid_during_alloc - $__internal_0_$__cuda_sm10x_tcgen05_guardrail_trap_col_being_dealloced_not_returned_by_alloc)
$__internal_0_$__cuda_sm10x_tcgen05_guardrail_trap_col_being_dealloced_not_returned_by_alloc:
[----:B------:R-:W-:Y:S05]  /*7f90*/  BPT.TRAP 0x1 ;  /* 0x000000040000795c */ /* 0x000fea0000300000 */
[----:B------:R-:W-:-:S04]  /*7fa0*/  HFMA2 R3, -RZ, RZ, 0, 0 ;  /* 0x00000000ff037431 */ /* 0x000fc800000001ff */
[----:B------:R-:W-:Y:S05]  /*7fb0*/  RET.REL.NODEC R2 `(_ZN7cutlass13device_kernelINS_4gemm6kernel13GemmUniversalIN4cute5tupleIJiiiiEEENS1_10collective13CollectiveMmaINS1_35MainloopSm100TmaUmmaWarpSpecializedILi18ELi2ELi4ENS5_IJNS4_1CILi2EEENSA_ILi1EEESC_EEEEENS5_IJNSA_ILi64EEENSA_ILi32EEESF_EEENS_6half_tENS5_IJlSC_lEEESI_SJ_NS4_8TiledMMAINS4_8MMA_AtomIJNS4_20SM100_MMA_F16BF16_SSISI_SI_fLi64ELi32ELNS4_4UMMA5MajorE0ELSO_0ELNSN_7ScaleInE0ELSP_0EEEEEENS4_6LayoutINS5_IJSC_SC_SC_EEENS5_IJNSA_ILi0EEESU_SU_EEEEENS5_IJNS4_10UnderscoreESX_SX_EEEEENS4_13SM90_TMA_LOADENS4_14ComposedLayoutINS4_7SwizzleILi3ELi4ELi3EEENS4_18smem_ptr_flag_bitsILi16EEENSS_INS5_IJNSA_ILi8EEESF_EEENS5_IJSF_SC_EEEEEEEvNS4_8identityENS4_23SM90_TMA_LOAD_MULTICASTES1A_vS1B_EENS_8epilogue10collective18CollectiveEpilogueINS1E_23Sm100TmaWarpSpecializedILi2ELi1ELi16ELb1ELb0EEEJSH_NS5_IJNSS_ISF_SC_EENSS_ISG_SC_EEEEESI_SJ_SI_SJ_NS1E_6fusion15FusionCallbacksIS1I_NS1M_17LinearCombinationISI_fSI_fLNS_15FloatRoundStyleE2EEESH_S1L_JEEENS4_5SM1004TMEM4LOAD26SM100_TMEM_LOAD_16dp256b4xES10_NS11_INS12_ILi2ELi4ELi3EEES15_NSS_INS5_IJS16_SG_EEENS5_IJSG_SC_EEEEEEENS4_17SM75_U32x4_LDSM_NENS4_14SM90_TMA_STOREES20_NS4_17SM90_U32x4_STSM_NENS4_39AutoVectorizingCopyWithAssumedAlignmentILi128EEEEEEvvEEEEvNT_6ParamsE) ;  /* 0xffffff8002107950 */ /* 0x000fea0003c3ffff */
        .weak           $__internal_1_$__cuda_sm10x_tcgen05_guardrail_trap_phase_invalid_during_alloc
        .type           $__internal_1_$__cuda_sm10x_tcgen05_guardrail_trap_phase_invalid_during_alloc,@function
        .size           $__internal_1_$__cuda_sm10x_tcgen05_guardrail_trap_phase_invalid_during_alloc,($__internal_2_$__cuda_sm10x_tcgen05_guardrail_trap_unallocated_columns_being_dealloced - $__internal_1_$__cuda_sm10x_tcgen05_guardrail_trap_phase_invalid_during_alloc)
$__internal_1_$__cuda_sm10x_tcgen05_guardrail_trap_phase_invalid_during_alloc:
[----:B------:R-:W-:Y:S05]  /*7fc0*/  BPT.TRAP 0x1 ;  /* 0x000000040000795c */ /* 0x000fea0000300000 */
[----:B------:R-:W-:-:S04]  /*7fd0*/  MOV R5, 0x0 ;  /* 0x0000000000057802 */ /* 0x000fc80000000f00 */
[----:B------:R-:W-:Y:S05]  /*7fe0*/  RET.REL.NODEC R4 `(_ZN7cutlass13device_kernelINS_4gemm6kernel13GemmUniversalIN4cute5tupleIJiiiiEEENS1_10collective13CollectiveMmaINS1_35MainloopSm100TmaUmmaWarpSpecializedILi18ELi2ELi4ENS5_IJNS4_1CILi2EEENSA_ILi1EEESC_EEEEENS5_IJNSA_ILi64EEENSA_ILi32EEESF_EEENS_6half_tENS5_IJlSC_lEEESI_SJ_NS4_8TiledMMAINS4_8MMA_AtomIJNS4_20SM100_MMA_F16BF16_SSISI_SI_fLi64ELi32ELNS4_4UMMA5MajorE0ELSO_0ELNSN_7ScaleInE0ELSP_0EEEEEENS4_6LayoutINS5_IJSC_SC_SC_EEENS5_IJNSA_ILi0EEESU_SU_EEEEENS5_IJNS4_10UnderscoreESX_SX_EEEEENS4_13SM90_TMA_LOADENS4_14ComposedLayoutINS4_7SwizzleILi3ELi4ELi3EEENS4_18smem_ptr_flag_bitsILi16EEENSS_INS5_IJNSA_ILi8EEESF_EEENS5_IJSF_SC_EEEEEEEvNS4_8identityENS4_23SM90_TMA_LOAD_MULTICASTES1A_vS1B_EENS_8epilogue10collective18CollectiveEpilogueINS1E_23Sm100TmaWarpSpecializedILi2ELi1ELi16ELb1ELb0EEEJSH_NS5_IJNSS_ISF_SC_EENSS_ISG_SC_EEEEESI_SJ_SI_SJ_NS1E_6fusion15FusionCallbacksIS1I_NS1M_17LinearCombinationISI_fSI_fLNS_15FloatRoundStyleE2EEESH_S1L_JEEENS4_5SM1004TMEM4LOAD26SM100_TMEM_LOAD_16dp256b4xES10_NS11_INS12_ILi2ELi4ELi3EEES15_NSS_INS5_IJS16_SG_EEENS5_IJSG_SC_EEEEEEENS4_17SM75_U32x4_LDSM_NENS4_14SM90_TMA_STOREES20_NS4_17SM90_U32x4_STSM_NENS4_39AutoVectorizingCopyWithAssumedAlignmentILi128EEEEEEvvEEEEvNT_6ParamsE) ;  /* 0xffffff8004047950 */ /* 0x000fea0003c3ffff */
        .weak           $__internal_2_$__cuda_sm10x_tcgen05_guardrail_trap_unallocated_columns_being_dealloced
        .type           $__internal_2_$__cuda_sm10x_tcgen05_guardrail_trap_unallocated_columns_being_dealloced,@function
        .size           $__internal_2_$__cuda_sm10x_tcgen05_guardrail_trap_unallocated_columns_being_dealloced,(.L_x_187 - $__internal_2_$__cuda_sm10x_tcgen05_guardrail_trap_unallocated_columns_being_dealloced)
$__internal_2_$__cuda_sm10x_tcgen05_guardrail_trap_unallocated_columns_being_dealloced:
[----:B------:R-:W-:Y:S05]  /*7ff0*/  BPT.TRAP 0x1 ;  /* 0x000000040000795c */ /* 0x000fea0000300000 */
[----:B------:R-:W-:-:S04]  /*8000*/  HFMA2 R3, -RZ, RZ, 0, 0 ;  /* 0x00000000ff037431 */ /* 0x000fc800000001ff */
[----:B------:R-:W-:Y:S05]  /*8010*/  RET.REL.NODEC R2 `(_ZN7cutlass13device_kernelINS_4gemm6kernel13GemmUniversalIN4cute5tupleIJiiiiEEENS1_10collective13CollectiveMmaINS1_35MainloopSm100TmaUmmaWarpSpecializedILi18ELi2ELi4ENS5_IJNS4_1CILi2EEENSA_ILi1EEESC_EEEEENS5_IJNSA_ILi64EEENSA_ILi32EEESF_EEENS_6half_tENS5_IJlSC_lEEESI_SJ_NS4_8TiledMMAINS4_8MMA_AtomIJNS4_20SM100_MMA_F16BF16_SSISI_SI_fLi64ELi32ELNS4_4UMMA5MajorE0ELSO_0ELNSN_7ScaleInE0ELSP_0EEEEEENS4_6LayoutINS5_IJSC_SC_SC_EEENS5_IJNSA_ILi0EEESU_SU_EEEEENS5_IJNS4_10UnderscoreESX_SX_EEEEENS4_13SM90_TMA_LOADENS4_14ComposedLayoutINS4_7SwizzleILi3ELi4ELi3EEENS4_18smem_ptr_flag_bitsILi16EEENSS_INS5_IJNSA_ILi8EEESF_EEENS5_IJSF_SC_EEEEEEEvNS4_8identityENS4_23SM90_TMA_LOAD_MULTICASTES1A_vS1B_EENS_8epilogue10collective18CollectiveEpilogueINS1E_23Sm100TmaWarpSpecializedILi2ELi1ELi16ELb1ELb0EEEJSH_NS5_IJNSS_ISF_SC_EENSS_ISG_SC_EEEEESI_SJ_SI_SJ_NS1E_6fusion15FusionCallbacksIS1I_NS1M_17LinearCombinationISI_fSI_fLNS_15FloatRoundStyleE2EEESH_S1L_JEEENS4_5SM1004TMEM4LOAD26SM100_TMEM_LOAD_16dp256b4xES10_NS11_INS12_ILi2ELi4ELi3EEES15_NSS_INS5_IJS16_SG_EEENS5_IJSG_SC_EEEEEEENS4_17SM75_U32x4_LDSM_NENS4_14SM90_TMA_STOREES20_NS4_17SM90_U32x4_STSM_NENS4_39AutoVectorizingCopyWithAssumedAlignmentILi128EEEEEEvvEEEEvNT_6ParamsE) ;  /* 0xffffff7c02f87950 */ /* 0x000fea0003c3ffff */
.L_x_186:
[----:B------:R-:W-:-:S00]  /*8020*/  BRA `(.L_x_186) ;  /* 0xfffffffc00fc7947 */ /* 0x000fc0000383ffff */
[----:B------:R-:W-:-:S00]  /*8030*/  NOP ;  /* 0x0000000000007918 */ /* 0x000fc00000000000 */
        /* <DEDUP_REMOVED lines=12> */
.L_x_187:


//--------------------- .nv.global.init           --------------------------
	.section	.nv.global.init,"aw",@progbits
.nv.global.init:
	.type		$str$27,@object
	.size		$str$27,($str$28 - $str$27)
$str$27:
        /*0000*/ 	.byte	0x28, 0x61, 0x64, 0x64, 0x72, 0x65, 0x73, 0x73, 0x20, 0x26, 0x20, 0x6d, 0x61, 0x73, 0x6b, 0x29
        /*0010*/ 	.byte	0x20, 0x3d, 0x3d, 0x20, 0x30, 0x00
	.type		$str$28,@object
	.size		$str$28,($str$26 - $str$28)
$str$28:
        /*0016*/ 	.byte	0x2f, 0x74, 0x6d, 0x70, 0x2f, 0x63, 0x75, 0x74, 0x6c, 0x61, 0x73, 0x73, 0x5f, 0x73, 0x77, 0x65
        /*0026*/ 	.byte	0x65, 0x70, 0x5f, 0x73, 0x72, 0x63, 0x2f, 0x69, 0x6e, 0x63, 0x6c, 0x75, 0x64, 0x65, 0x2f, 0x63
        /*0036*/ 	.byte	0x75, 0x74, 0x65, 0x2f, 0x70, 0x6f, 0x69, 0x6e, 0x74, 0x65, 0x72, 0x5f, 0x66, 0x6c, 0x61, 0x67
        /*0046*/ 	.byte	0x67, 0x65, 0x64, 0x2e, 0x68, 0x70, 0x70, 0x00
	.type		$str$26,@object
	.size		$str$26,($str$25 - $str$26)
$str$26:
        /*004e*/ 	.byte	0x2f, 0x74, 0x6d, 0x70, 0x2f, 0x63, 0x75, 0x74, 0x6c, 0x61, 0x73, 0x73, 0x5f, 0x73, 0x77, 0x65
        /*005e*/ 	.byte	0x65, 0x70, 0x5f, 0x73, 0x72, 0x63, 0x2f, 0x69, 0x6e, 0x63, 0x6c, 0x75, 0x64, 0x65, 0x2f, 0x63
        /*006e*/ 	.byte	0x75, 0x74, 0x65, 0x2f, 0x61, 0x74, 0x6f, 0x6d, 0x2f, 0x63, 0x6f, 0x70, 0x79, 0x5f, 0x74, 0x72
        /*007e*/ 	.byte	0x61, 0x69, 0x74, 0x73, 0x5f, 0x73, 0x6d, 0x31, 0x30, 0x30, 0x2e, 0x68, 0x70, 0x70, 0x00
	.type		$str$25,@object
	.size		$str$25,(__unnamed_1 - $str$25)
$str$25:
        /*008d*/ 	.byte	0x28, 0x28, 0x75, 0x69, 0x6e, 0x74, 0x33, 0x32, 0x5f, 0x74, 0x28, 0x74, 0x68, 0x72, 0x65, 0x61
        /*009d*/ 	.byte	0x64, 0x49, 0x64, 0x78, 0x2e, 0x78, 0x29, 0x20, 0x2f, 0x20, 0x33, 0x32, 0x29, 0x20, 0x25, 0x20
        /*00ad*/ 	.byte	0x34, 0x29, 0x20, 0x3d, 0x3d, 0x20, 0x28, 0x28, 0x28, 0x74, 0x6d, 0x65, 0x6d, 0x5f, 0x61, 0x64
        /*00bd*/ 	.byte	0x64, 0x72, 0x20, 0x3e, 0x3e, 0x20, 0x31, 0x36, 0x29, 0x20, 0x2f, 0x20, 0x33, 0x32, 0x29, 0x20
        /*00cd*/ 	.byte	0x25, 0x20, 0x34, 0x29, 0x00
	.type		__unnamed_1,@object
	.size		__unnamed_1,(__unnamed_2 - __unnamed_1)
__unnamed_1:
        /*00d2*/ 	.byte	0x61, 0x75, 0x74, 0x6f, 0x20, 0x63, 0x75, 0x74, 0x65, 0x3a, 0x3a, 0x61, 0x73, 0x5f, 0x70, 0x6f
        /* <DEDUP_REMOVED lines=24> */
        /*0262*/ 	.byte	0x3e, 0x3e, 0x3e, 0x5d, 0x00
	.type		__unnamed_2,@object
	.size		__unnamed_2,(.L_2 - __unnamed_2)
__unnamed_2:
        /* <DEDUP_REMOVED lines=46> */
.L_2:


//--------------------- .nv.shared._ZN7cutlass13device_kernelINS_4gemm6kernel13GemmUniversalIN4cute5tupleIJiiiiEEENS1_10collective13CollectiveMmaINS1_35MainloopSm100TmaUmmaWarpSpecializedILi18ELi2ELi4ENS5_IJNS4_1CILi2EEENSA_ILi1EEESC_EEEEENS5_IJNSA_ILi64EEENSA_ILi32EEESF_EEENS_6half_tENS5_IJlSC_lEEESI_SJ_NS4_8TiledMMAINS4_8MMA_AtomIJNS4_20SM100_MMA_F16BF16_SSISI_SI_fLi64ELi32ELNS4_4UMMA5MajorE0ELSO_0ELNSN_7ScaleInE0ELSP_0EEEEEENS4_6LayoutINS5_IJSC_SC_SC_EEENS5_IJNSA_ILi0EEESU_SU_EEEEENS5_IJNS4_10UnderscoreESX_SX_EEEEENS4_13SM90_TMA_LOADENS4_14ComposedLayoutINS4_7SwizzleILi3ELi4ELi3EEENS4_18smem_ptr_flag_bitsILi16EEENSS_INS5_IJNSA_ILi8EEESF_EEENS5_IJSF_SC_EEEEEEEvNS4_8identityENS4_23SM90_TMA_LOAD_MULTICASTES1A_vS1B_EENS_8epilogue10collective18CollectiveEpilogueINS1E_23Sm100TmaWarpSpecializedILi2ELi1ELi16ELb1ELb0EEEJSH_NS5_IJNSS_ISF_SC_EENSS_ISG_SC_EEEEESI_SJ_SI_SJ_NS1E_6fusion15FusionCallbacksIS1I_NS1M_17LinearCombinationISI_fSI_fLNS_15FloatRoundStyleE2EEESH_S1L_JEEENS4_5SM1004TMEM4LOAD26SM100_TMEM_LOAD_16dp256b4xES10_NS11_INS12_ILi2ELi4ELi3EEES15_NSS_INS5_IJS16_SG_EEENS5_IJSG_SC_EEEEEEENS4_17SM75_U32x4_LDSM_NENS4_14SM90_TMA_STOREES20_NS4_17SM90_U32x4_STSM_NENS4_39AutoVectorizingCopyWithAssumedAlignmentILi128EEEEEEvvEEEEvNT_6ParamsE --------------------------
	.section	.nv.shared._ZN7cutlass13device_kernelINS_4gemm6kernel13GemmUniversalIN4cute5tupleIJiiiiEEENS1_10collective13CollectiveMmaINS1_35MainloopSm100TmaUmmaWarpSpecializedILi18ELi2ELi4ENS5_IJNS4_1CILi2EEENSA_ILi1EEESC_EEEEENS5_IJNSA_ILi64EEENSA_ILi32EEESF_EEENS_6half_tENS5_IJlSC_lEEESI_SJ_NS4_8TiledMMAINS4_8MMA_AtomIJNS4_20SM100_MMA_F16BF16_SSISI_SI_fLi64ELi32ELNS4_4UMMA5MajorE0ELSO_0ELNSN_7ScaleInE0ELSP_0EEEEEENS4_6LayoutINS5_IJSC_SC_SC_EEENS5_IJNSA_ILi0EEESU_SU_EEEEENS5_IJNS4_10UnderscoreESX_SX_EEEEENS4_13SM90_TMA_LOADENS4_14ComposedLayoutINS4_7SwizzleILi3ELi4ELi3EEENS4_18smem_ptr_flag_bitsILi16EEENSS_INS5_IJNSA_ILi8EEESF_EEENS5_IJSF_SC_EEEEEEEvNS4_8identityENS4_23SM90_TMA_LOAD_MULTICASTES1A_vS1B_EENS_8epilogue10collective18CollectiveEpilogueINS1E_23Sm100TmaWarpSpecializedILi2ELi1ELi16ELb1ELb0EEEJSH_NS5_IJNSS_ISF_SC_EENSS_ISG_SC_EEEEESI_SJ_SI_SJ_NS1E_6fusion15FusionCallbacksIS1I_NS1M_17LinearCombinationISI_fSI_fLNS_15FloatRoundStyleE2EEESH_S1L_JEEENS4_5SM1004TMEM4LOAD26SM100_TMEM_LOAD_16dp256b4xES10_NS11_INS12_ILi2ELi4ELi3EEES15_NSS_INS5_IJS16_SG_EEENS5_IJSG_SC_EEEEEEENS4_17SM75_U32x4_LDSM_NENS4_14SM90_TMA_STOREES20_NS4_17SM90_U32x4_STSM_NENS4_39AutoVectorizingCopyWithAssumedAlignmentILi128EEEEEEvvEEEEvNT_6ParamsE,"aw",@nobits
	.sectionflags	@""
	.align	16
	.zero		1024


//--------------------- .nv.shared.reserved.0     --------------------------
	.section	.nv.shared.reserved.0,"aw",@nobits
	.weak		__nv_reservedSMEM_offset_0_alias
	.size		__nv_reservedSMEM_offset_0_alias, 0, 64
	.other		__nv_reservedSMEM_offset_0_alias,@"STO_CUDA_RESERVED_SHARED STV_DEFAULT"
__nv_reservedSMEM_offset_0_alias:
	.zero		0
.nv.shared.reserved.0:
	.zero		64
	.weak		__nv_reservedSMEM_tcgen05_partition
	.type		__nv_reservedSMEM_tcgen05_partition,@object
	.size		__nv_reservedSMEM_tcgen05_partition,(.L_0 - __nv_reservedSMEM_tcgen05_partition)
__nv_reservedSMEM_tcgen05_partition:
	.zero		32
.L_0:


//--------------------- .nv.global                --------------------------
	.section	.nv.global,"aw",@nobits
.nv.global:
	.type		_ZN40_INTERNAL_4d47ed4d_4_k_cu_97b31e3a_163124cute1_E,@object
	.size		_ZN40_INTERNAL_4d47ed4d_4_k_cu_97b31e3a_163124cute1_E,(_ZN40_INTERNAL_4d47ed4d_4_k_cu_97b31e3a_163124cuda3std3__45__cpo6cbeginE - _ZN40_INTERNAL_4d47ed4d_4_k_cu_97b31e3a_163124cute1_E)
_ZN40_INTERNAL_4d47ed4d_4_k_cu_97b31e3a_163124cute1_E:
	.zero		1
	.type		_ZN40_INTERNAL_4d47ed4d_4_k_cu_97b31e3a_163124cuda3std3__45__cpo6cbeginE,@object
	.size		_ZN40_INTERNAL_4d47ed4d_4_k_cu_97b31e3a_163124cuda3std3__45__cpo6cbeginE,(_ZN40_INTERNAL_4d47ed4d_4_k_cu_97b31e3a_163124cuda3std3__48in_placeE - _ZN40_INTERNAL_4d47ed4d_4_k_cu_97b31e3a_163124cuda3std3__45__cpo6cbeginE)
_ZN40_INTERNAL_4d47ed4d_4_k_cu_97b31e3a_163124cuda3std3__45__cpo6cbeginE:
	.zero		1
	.type		_ZN40_INTERNAL_4d47ed4d_4_k_cu_97b31e3a_163124cuda3std3__48in_placeE,@object
	.size		_ZN40_INTERNAL_4d47ed4d_4_k_cu_97b31e3a_163124cuda3std3__48in_placeE,(_ZN40_INTERNAL_4d47ed4d_4_k_cu_97b31e3a_163124cuda3std6ranges3__45__cpo9iter_moveE - _ZN40_INTERNAL_4d47ed4d_4_k_cu_97b31e3a_163124cuda3std3__48in_placeE)
_ZN40_INTERNAL_4d47ed4d_4_k_cu_97b31e3a_163124cuda3std3__48in_placeE:
	.zero		1
	.type		_ZN40_INTERNAL_4d47ed4d_4_k_cu_97b31e3a_163124cuda3std6ranges3__45__cpo9iter_moveE,@object
	.size		_ZN40_INTERNAL_4d47ed4d_4_k_cu_97b31e3a_163124cuda3std6ranges3__45__cpo9iter_moveE,(_ZN40_INTERNAL_4d47ed4d_4_k_cu_97b31e3a_163124cuda3std3__45__cpo5beginE - _ZN40_INTERNAL_4d47ed4d_4_k_cu_97b31e3a_163124cuda3std6ranges3__45__cpo9iter_moveE)
_ZN40_INTERNAL_4d47ed4d_4_k_cu_97b31e3a_163124cuda3std6ranges3__45__cpo9iter_moveE:
	.zero		1
	.type		_ZN40_INTERNAL_4d47ed4d_4_k_cu_97b31e3a_163124cuda3std3__45__cpo5beginE,@object
	.size		_ZN40_INTERNAL_4d47ed4d_4_k_cu_97b31e3a_163124cuda3std3__45__cpo5beginE,(_ZN40_INTERNAL_4d47ed4d_4_k_cu_97b31e3a_163124cuda3std3__442_GLOBAL__N__4d47ed4d_4_k_cu_97b31e3a_163126ignoreE - _ZN40_INTERNAL_4d47ed4d_4_k_cu_97b31e3a_163124cuda3std3__45__cpo5beginE)
_ZN40_INTERNAL_4d47ed4d_4_k_cu_97b31e3a_163124cuda3std3__45__cpo5beginE:
	.zero		1
	.type		_ZN40_INTERNAL_4d47ed4d_4_k_cu_97b31e3a_163124cuda3std3__442_GLOBAL__N__4d47ed4d_4_k_cu_97b31e3a_163126ignoreE,@object
	.size		_ZN40_INTERNAL_4d47ed4d_4_k_cu_97b31e3a_163124cuda3std3__442_GLOBAL__N__4d47ed4d_4_k_cu_97b31e3a_163126ignoreE,(_ZN40_INTERNAL_4d47ed4d_4_k_cu_97b31e3a_163124cute7productE - _ZN40_INTERNAL_4d47ed4d_4_k_cu_97b31e3a_163124cuda3std3__442_GLOBAL__N__4d47ed4d_4_k_cu_97b31e3a_163126ignoreE)
_ZN40_INTERNAL_4d47ed4d_4_k_cu_97b31e3a_163124cuda3std3__442_GLOBAL__N__4d47ed4d_4_k_cu_97b31e3a_163126ignoreE:
	.zero		1
	.type		_ZN40_INTERNAL_4d47ed4d_4_k_cu_97b31e3a_163124cute7productE,@object
	.size		_ZN40_INTERNAL_4d47ed4d_4_k_cu_97b31e3a_163124cute7productE,(_ZN40_INTERNAL_4d47ed4d_4_k_cu_97b31e3a_163124cuda3std3__45__cpo3endE - _ZN40_INTERNAL_4d47ed4d_4_k_cu_97b31e3a_163124cute7productE)
_ZN40_INTERNAL_4d47ed4d_4_k_cu_97b31e3a_163124cute7productE:
	.zero		1
	.type		_ZN40_INTERNAL_4d47ed4d_4_k_cu_97b31e3a_163124cuda3std3__45__cpo3endE,@object
	.size		_ZN40_INTERNAL_4d47ed4d_4_k_cu_97b31e3a_163124cuda3std3__45__cpo3endE,(_ZN40_INTERNAL_4d47ed4d_4_k_cu_97b31e3a_163124cuda3std3__419piecewise_constructE - _ZN40_INTERNAL_4d47ed4d_4_k_cu_97b31e3a_163124cuda3std3__45__cpo3endE)
_ZN40_INTERNAL_4d47ed4d_4_k_cu_97b31e3a_163124cuda3std3__45__cpo3endE:
	.zero		1
	.type		_ZN40_INTERNAL_4d47ed4d_4_k_cu_97b31e3a_163124cuda3std3__419piecewise_constructE,@object
	.size		_ZN40_INTERNAL_4d47ed4d_4_k_cu_97b31e3a_163124cuda3std3__419piecewise_constructE,(_ZN40_INTERNAL_4d47ed4d_4_k_cu_97b31e3a_163124cuda3std3__45__cpo4cendE - _ZN40_INTERNAL_4d47ed4d_4_k_cu_97b31e3a_163124cuda3std3__419piecewise_constructE)
_ZN40_INTERNAL_4d47ed4d_4_k_cu_97b31e3a_163124cuda3std3__419piecewise_constructE:
	.zero		1
	.type		_ZN40_INTERNAL_4d47ed4d_4_k_cu_97b31e3a_163124cuda3std3__45__cpo4cendE,@object
	.size		_ZN40_INTERNAL_4d47ed4d_4_k_cu_97b31e3a_163124cuda3std3__45__cpo4cendE,(_ZN40_INTERNAL_4d47ed4d_4_k_cu_97b31e3a_163124cuda3std6ranges3__45__cpo4swapE - _ZN40_INTERNAL_4d47ed4d_4_k_cu_97b31e3a_163124cuda3std3__45__cpo4cendE)
_ZN40_INTERNAL_4d47ed4d_4_k_cu_97b31e3a_163124cuda3std3__45__cpo4cendE:
	.zero		1
	.type		_ZN40_INTERNAL_4d47ed4d_4_k_cu_97b31e3a_163124cuda3std6ranges3__45__cpo4swapE,@object
	.size		_ZN40_INTERNAL_4d47ed4d_4_k_cu_97b31e3a_163124cuda3std6ranges3__45__cpo4swapE,(.L_10 - _ZN40_INTERNAL_4d47ed4d_4_k_cu_97b31e3a_163124cuda3std6ranges3__45__cpo4swapE)
_ZN40_INTERNAL_4d47ed4d_4_k_cu_97b31e3a_163124cuda3std6ranges3__45__cpo4swapE:
	.zero		1
.L_10:


//--------------------- .nv.constant0._ZN7cutlass13device_kernelINS_4gemm6kernel13GemmUniversalIN4cute5tupleIJiiiiEEENS1_10collective13CollectiveMmaINS1_35MainloopSm100TmaUmmaWarpSpecializedILi18ELi2ELi4ENS5_IJNS4_1CILi2EEENSA_ILi1EEESC_EEEEENS5_IJNSA_ILi64EEENSA_ILi32EEESF_EEENS_6half_tENS5_IJlSC_lEEESI_SJ_NS4_8TiledMMAINS4_8MMA_AtomIJNS4_20SM100_MMA_F16BF16_SSISI_SI_fLi64ELi32ELNS4_4UMMA5MajorE0ELSO_0ELNSN_7ScaleInE0ELSP_0EEEEEENS4_6LayoutINS5_IJSC_SC_SC_EEENS5_IJNSA_ILi0EEESU_SU_EEEEENS5_IJNS4_10UnderscoreESX_SX_EEEEENS4_13SM90_TMA_LOADENS4_14ComposedLayoutINS4_7SwizzleILi3ELi4ELi3EEENS4_18smem_ptr_flag_bitsILi16EEENSS_INS5_IJNSA_ILi8EEESF_EEENS5_IJSF_SC_EEEEEEEvNS4_8identityENS4_23SM90_TMA_LOAD_MULTICASTES1A_vS1B_EENS_8epilogue10collective18CollectiveEpilogueINS1E_23Sm100TmaWarpSpecializedILi2ELi1ELi16ELb1ELb0EEEJSH_NS5_IJNSS_ISF_SC_EENSS_ISG_SC_EEEEESI_SJ_SI_SJ_NS1E_6fusion15FusionCallbacksIS1I_NS1M_17LinearCombinationISI_fSI_fLNS_15FloatRoundStyleE2EEESH_S1L_JEEENS4_5SM1004TMEM4LOAD26SM100_TMEM_LOAD_16dp256b4xES10_NS11_INS12_ILi2ELi4ELi3EEES15_NSS_INS5_IJS16_SG_EEENS5_IJSG_SC_EEEEEEENS4_17SM75_U32x4_LDSM_NENS4_14SM90_TMA_STOREES20_NS4_17SM90_U32x4_STSM_NENS4_39AutoVectorizingCopyWithAssumedAlignmentILi128EEEEEEvvEEEEvNT_6ParamsE --------------------------
	.section	.nv.constant0._ZN7cutlass13device_kernelINS_4gemm6kernel13GemmUniversalIN4cute5tupleIJiiiiEEENS1_10collective13CollectiveMmaINS1_35MainloopSm100TmaUmmaWarpSpecializedILi18ELi2ELi4ENS5_IJNS4_1CILi2EEENSA_ILi1EEESC_EEEEENS5_IJNSA_ILi64EEENSA_ILi32EEESF_EEENS_6half_tENS5_IJlSC_lEEESI_SJ_NS4_8TiledMMAINS4_8MMA_AtomIJNS4_20SM100_MMA_F16BF16_SSISI_SI_fLi64ELi32ELNS4_4UMMA5MajorE0ELSO_0ELNSN_7ScaleInE0ELSP_0EEEEEENS4_6LayoutINS5_IJSC_SC_SC_EEENS5_IJNSA_ILi0EEESU_SU_EEEEENS5_IJNS4_10UnderscoreESX_SX_EEEEENS4_13SM90_TMA_LOADENS4_14ComposedLayoutINS4_7SwizzleILi3ELi4ELi3EEENS4_18smem_ptr_flag_bitsILi16EEENSS_INS5_IJNSA_ILi8EEESF_EEENS5_IJSF_SC_EEEEEEEvNS4_8identityENS4_23SM90_TMA_LOAD_MULTICASTES1A_vS1B_EENS_8epilogue10collective18CollectiveEpilogueINS1E_23Sm100TmaWarpSpecializedILi2ELi1ELi16ELb1ELb0EEEJSH_NS5_IJNSS_ISF_SC_EENSS_ISG_SC_EEEEESI_SJ_SI_SJ_NS1E_6fusion15FusionCallbacksIS1I_NS1M_17LinearCombinationISI_fSI_fLNS_15FloatRoundStyleE2EEESH_S1L_JEEENS4_5SM1004TMEM4LOAD26SM100_TMEM_LOAD_16dp256b4xES10_NS11_INS12_ILi2ELi4ELi3EEES15_NSS_INS5_IJS16_SG_EEENS5_IJSG_SC_EEEEEEENS4_17SM75_U32x4_LDSM_NENS4_14SM90_TMA_STOREES20_NS4_17SM90_U32x4_STSM_NENS4_39AutoVectorizingCopyWithAssumedAlignmentILi128EEEEEEvvEEEEvNT_6ParamsE,"a",@progbits
	.sectionflags	@""
	.align	4
.nv.constant0._ZN7cutlass13device_kernelINS_4gemm6kernel13GemmUniversalIN4cute5tupleIJiiiiEEENS1_10collective13CollectiveMmaINS1_35MainloopSm100TmaUmmaWarpSpecializedILi18ELi2ELi4ENS5_IJNS4_1CILi2EEENSA_ILi1EEESC_EEEEENS5_IJNSA_ILi64EEENSA_ILi32EEESF_EEENS_6half_tENS5_IJlSC_lEEESI_SJ_NS4_8TiledMMAINS4_8MMA_AtomIJNS4_20SM100_MMA_F16BF16_SSISI_SI_fLi64ELi32ELNS4_4UMMA5MajorE0ELSO_0ELNSN_7ScaleInE0ELSP_0EEEEEENS4_6LayoutINS5_IJSC_SC_SC_EEENS5_IJNSA_ILi0EEESU_SU_EEEEENS5_IJNS4_10UnderscoreESX_SX_EEEEENS4_13SM90_TMA_LOADENS4_14ComposedLayoutINS4_7SwizzleILi3ELi4ELi3EEENS4_18smem_ptr_flag_bitsILi16EEENSS_INS5_IJNSA_ILi8EEESF_EEENS5_IJSF_SC_EEEEEEEvNS4_8identityENS4_23SM90_TMA_LOAD_MULTICASTES1A_vS1B_EENS_8epilogue10collective18CollectiveEpilogueINS1E_23Sm100TmaWarpSpecializedILi2ELi1ELi16ELb1ELb0EEEJSH_NS5_IJNSS_ISF_SC_EENSS_ISG_SC_EEEEESI_SJ_SI_SJ_NS1E_6fusion15FusionCallbacksIS1I_NS1M_17LinearCombinationISI_fSI_fLNS_15FloatRoundStyleE2EEESH_S1L_JEEENS4_5SM1004TMEM4LOAD26SM100_TMEM_LOAD_16dp256b4xES10_NS11_INS12_ILi2ELi4ELi3EEES15_NSS_INS5_IJS16_SG_EEENS5_IJSG_SC_EEEEEEENS4_17SM75_U32x4_LDSM_NENS4_14SM90_TMA_STOREES20_NS4_17SM90_U32x4_STSM_NENS4_39AutoVectorizingCopyWithAssumedAlignmentILi128EEEEEEvvEEEEvNT_6ParamsE:
	.zero		2944


//--------------------- SYMBOLS --------------------------

	.type		.nv.reservedSmem.offset0,@object
	.size		.nv.reservedSmem.offset0,0x4
	.type		.nv.reservedSmem.cap,@object
	.size		.nv.reservedSmem.cap,0x4
	.type		__assertfail,@function
